	.target	sm_90a

	.elftype	@"ET_EXEC"


//--------------------- .note.nv.tkinfo           --------------------------
	.section	.note.nv.tkinfo,"",@"SHT_NOTE"
	.sectionflags	@"SHF_NOTE_NV_TKINFO"
	.tkinfo
        /*0018*/ 	.word	0x00000002
        /*0030*/ 	.string	""
        /*0030*/ 	.string	"ptxas"
        /*0030*/ 	.string	"Cuda compilation tools, release 13.0, V13.0.88"
        /*0030*/ 	.string	"Build cuda_13.0.r13.0/compiler.36424714_0"
        /*0030*/ 	.string	"-arch sm_90a -m 64 "



//--------------------- .note.nv.cuinfo           --------------------------
	.section	.note.nv.cuinfo,"",@"SHT_NOTE"
	.sectionflags	@"SHF_NOTE_NV_CUINFO"
        /*0018*/ 	.short	0x0002
        /*001a*/ 	.short	0x005a
        /*001c*/ 	.short	0x0082
	.zero		2


//--------------------- .nv.info                  --------------------------
	.section	.nv.info,"",@"SHT_CUDA_INFO"
	.align	4


	//----- nvinfo : EIATTR_REGCOUNT
	.align		4
        /*0000*/ 	.byte	0x04, 0x2f
        /*0002*/ 	.short	(.L_15 - .L_14)
	.align		4
.L_14:
        /*0004*/ 	.word	index@(_ZN7cutlass13device_kernelINS_4gemm6kernel13GemmUniversalIN4cute5tupleIJiiiiEEENS1_10collective13CollectiveMmaINS1_34MainloopSm90TmaGmmaWarpSpecializedILi4ENS5_IJNS4_1CILi4EEENSA_ILi2EEENSA_ILi1EEEEEENS1_35KernelTmaWarpSpecializedCooperativeEEENS5_IJNSA_ILi128EEENSA_ILi64EEESI_EEENS_10tfloat32_tENS5_IJlSD_lEEESK_SL_NS4_8TiledMMAINS4_8MMA_AtomIJNS4_4SM904GMMA29MMA_64x64x8_F32TF32TF32_SS_TNILNSP_7ScaleInE1ELSR_1EEEEEENS4_6LayoutINS5_IJSC_SD_SD_EEENS5_IJSD_NSA_ILi0EEESW_EEEEENS5_IJNS4_10UnderscoreESZ_SZ_EEEEENS4_23SM90_TMA_LOAD_MULTICASTENS4_14ComposedLayoutINS4_7SwizzleILi3ELi4ELi3EEENS4_18smem_ptr_flag_bitsILi32EEENSU_INS5_IJNSA_ILi8EEENSA_ILi32EEEEEENS5_IJS19_SD_EEEEEEEvNS4_8identityES12_S1D_vS1E_EENS_8epilogue10collective6detail29Sm90TmaWarpSpecializedAdapterINS1H_15DefaultEpilogueISK_SL_SL_NS1G_6thread17LinearCombinationISK_Li1EffLNS1L_9ScaleType4KindE0ELNS_15FloatRoundStyleE2ESK_EENS1_15EpilogueDefaultEEEEEvvEEEEvNT_6ParamsE)
        /*0008*/ 	.word	0x000000a8


	//----- nvinfo : EIATTR_FRAME_SIZE
	.align		4
.L_15:
        /*000c*/ 	.byte	0x04, 0x11
        /*000e*/ 	.short	(.L_17 - .L_16)
	.align		4
.L_16:
        /*0010*/ 	.word	index@(_ZN7cutlass13device_kernelINS_4gemm6kernel13GemmUniversalIN4cute5tupleIJiiiiEEENS1_10collective13CollectiveMmaINS1_34MainloopSm90TmaGmmaWarpSpecializedILi4ENS5_IJNS4_1CILi4EEENSA_ILi2EEENSA_ILi1EEEEEENS1_35KernelTmaWarpSpecializedCooperativeEEENS5_IJNSA_ILi128EEENSA_ILi64EEESI_EEENS_10tfloat32_tENS5_IJlSD_lEEESK_SL_NS4_8TiledMMAINS4_8MMA_AtomIJNS4_4SM904GMMA29MMA_64x64x8_F32TF32TF32_SS_TNILNSP_7ScaleInE1ELSR_1EEEEEENS4_6LayoutINS5_IJSC_SD_SD_EEENS5_IJSD_NSA_ILi0EEESW_EEEEENS5_IJNS4_10UnderscoreESZ_SZ_EEEEENS4_23SM90_TMA_LOAD_MULTICASTENS4_14ComposedLayoutINS4_7SwizzleILi3ELi4ELi3EEENS4_18smem_ptr_flag_bitsILi32EEENSU_INS5_IJNSA_ILi8EEENSA_ILi32EEEEEENS5_IJS19_SD_EEEEEEEvNS4_8identityES12_S1D_vS1E_EENS_8epilogue10collective6detail29Sm90TmaWarpSpecializedAdapterINS1H_15DefaultEpilogueISK_SL_SL_NS1G_6thread17LinearCombinationISK_Li1EffLNS1L_9ScaleType4KindE0ELNS_15FloatRoundStyleE2ESK_EENS1_15EpilogueDefaultEEEEEvvEEEEvNT_6ParamsE)
        /*0014*/ 	.word	0x00000000


	//----- nvinfo : EIATTR_MIN_STACK_SIZE
	.align		4
.L_17:
        /*0018*/ 	.byte	0x04, 0x12
        /*001a*/ 	.short	(.L_19 - .L_18)
	.align		4
.L_18:
        /*001c*/ 	.word	index@(_ZN7cutlass13device_kernelINS_4gemm6kernel13GemmUniversalIN4cute5tupleIJiiiiEEENS1_10collective13CollectiveMmaINS1_34MainloopSm90TmaGmmaWarpSpecializedILi4ENS5_IJNS4_1CILi4EEENSA_ILi2EEENSA_ILi1EEEEEENS1_35KernelTmaWarpSpecializedCooperativeEEENS5_IJNSA_ILi128EEENSA_ILi64EEESI_EEENS_10tfloat32_tENS5_IJlSD_lEEESK_SL_NS4_8TiledMMAINS4_8MMA_AtomIJNS4_4SM904GMMA29MMA_64x64x8_F32TF32TF32_SS_TNILNSP_7ScaleInE1ELSR_1EEEEEENS4_6LayoutINS5_IJSC_SD_SD_EEENS5_IJSD_NSA_ILi0EEESW_EEEEENS5_IJNS4_10UnderscoreESZ_SZ_EEEEENS4_23SM90_TMA_LOAD_MULTICASTENS4_14ComposedLayoutINS4_7SwizzleILi3ELi4ELi3EEENS4_18smem_ptr_flag_bitsILi32EEENSU_INS5_IJNSA_ILi8EEENSA_ILi32EEEEEENS5_IJS19_SD_EEEEEEEvNS4_8identityES12_S1D_vS1E_EENS_8epilogue10collective6detail29Sm90TmaWarpSpecializedAdapterINS1H_15DefaultEpilogueISK_SL_SL_NS1G_6thread17LinearCombinationISK_Li1EffLNS1L_9ScaleType4KindE0ELNS_15FloatRoundStyleE2ESK_EENS1_15EpilogueDefaultEEEEEvvEEEEvNT_6ParamsE)
        /*0020*/ 	.word	0x00000000
.L_19:


//--------------------- .nv.compat                --------------------------
	.section	.nv.compat,"",@"SHT_CUDA_COMPAT_INFO"
	.align	4
        /*0000*/ 	.byte	0x02, 0x09, 0x01, 0x00, 0x02, 0x02, 0x04, 0x00, 0x02, 0x05, 0x05, 0x00, 0x03, 0x07, 0x01, 0x01
        /*0010*/ 	.byte	0x02, 0x03, 0x01, 0x00, 0x02, 0x06, 0x01, 0x00, 0x04, 0x0b, 0x08, 0x00, 0x00, 0x00, 0x00, 0x00
        /*0020*/ 	.byte	0x00, 0x00, 0x00, 0x00


//--------------------- .nv.info._ZN7cutlass13device_kernelINS_4gemm6kernel13GemmUniversalIN4cute5tupleIJiiiiEEENS1_10collective13CollectiveMmaINS1_34MainloopSm90TmaGmmaWarpSpecializedILi4ENS5_IJNS4_1CILi4EEENSA_ILi2EEENSA_ILi1EEEEEENS1_35KernelTmaWarpSpecializedCooperativeEEENS5_IJNSA_ILi128EEENSA_ILi64EEESI_EEENS_10tfloat32_tENS5_IJlSD_lEEESK_SL_NS4_8TiledMMAINS4_8MMA_AtomIJNS4_4SM904GMMA29MMA_64x64x8_F32TF32TF32_SS_TNILNSP_7ScaleInE1ELSR_1EEEEEENS4_6LayoutINS5_IJSC_SD_SD_EEENS5_IJSD_NSA_ILi0EEESW_EEEEENS5_IJNS4_10UnderscoreESZ_SZ_EEEEENS4_23SM90_TMA_LOAD_MULTICASTENS4_14ComposedLayoutINS4_7SwizzleILi3ELi4ELi3EEENS4_18smem_ptr_flag_bitsILi32EEENSU_INS5_IJNSA_ILi8EEENSA_ILi32EEEEEENS5_IJS19_SD_EEEEEEEvNS4_8identityES12_S1D_vS1E_EENS_8epilogue10collective6detail29Sm90TmaWarpSpecializedAdapterINS1H_15DefaultEpilogueISK_SL_SL_NS1G_6thread17LinearCombinationISK_Li1EffLNS1L_9ScaleType4KindE0ELNS_15FloatRoundStyleE2ESK_EENS1_15EpilogueDefaultEEEEEvvEEEEvNT_6ParamsE --------------------------
	.section	.nv.info._ZN7cutlass13device_kernelINS_4gemm6kernel13GemmUniversalIN4cute5tupleIJiiiiEEENS1_10collective13CollectiveMmaINS1_34MainloopSm90TmaGmmaWarpSpecializedILi4ENS5_IJNS4_1CILi4EEENSA_ILi2EEENSA_ILi1EEEEEENS1_35KernelTmaWarpSpecializedCooperativeEEENS5_IJNSA_ILi128EEENSA_ILi64EEESI_EEENS_10tfloat32_tENS5_IJlSD_lEEESK_SL_NS4_8TiledMMAINS4_8MMA_AtomIJNS4_4SM904GMMA29MMA_64x64x8_F32TF32TF32_SS_TNILNSP_7ScaleInE1ELSR_1EEEEEENS4_6LayoutINS5_IJSC_SD_SD_EEENS5_IJSD_NSA_ILi0EEESW_EEEEENS5_IJNS4_10UnderscoreESZ_SZ_EEEEENS4_23SM90_TMA_LOAD_MULTICASTENS4_14ComposedLayoutINS4_7SwizzleILi3ELi4ELi3EEENS4_18smem_ptr_flag_bitsILi32EEENSU_INS5_IJNSA_ILi8EEENSA_ILi32EEEEEENS5_IJS19_SD_EEEEEEEvNS4_8identityES12_S1D_vS1E_EENS_8epilogue10collective6detail29Sm90TmaWarpSpecializedAdapterINS1H_15DefaultEpilogueISK_SL_SL_NS1G_6thread17LinearCombinationISK_Li1EffLNS1L_9ScaleType4KindE0ELNS_15FloatRoundStyleE2ESK_EENS1_15EpilogueDefaultEEEEEvvEEEEvNT_6ParamsE,"",@"SHT_CUDA_INFO"
	.sectionflags	@""
	.align	4


	//----- nvinfo : EIATTR_CUDA_API_VERSION
	.align		4
        /*0000*/ 	.byte	0x04, 0x37
        /*0002*/ 	.short	(.L_21 - .L_20)
.L_20:
        /*0004*/ 	.word	0x00000082


	//----- nvinfo : EIATTR_KPARAM_INFO
	.align		4
.L_21:
        /*0008*/ 	.byte	0x04, 0x17
        /*000a*/ 	.short	(.L_23 - .L_22)
.L_22:
        /*000c*/ 	.word	0x00000000
        /*0010*/ 	.short	0x0000
        /*0012*/ 	.short	0x0070
        /*0014*/ 	.byte	0x00, 0xf0, 0x01, 0x10


	//----- nvinfo : EIATTR_SPARSE_MMA_MASK
	.align		4
.L_23:
        /*0018*/ 	.byte	0x03, 0x50
        /*001a*/ 	.short	0x0000


	//----- nvinfo : EIATTR_MAXREG_COUNT
	.align		4
        /*001c*/ 	.byte	0x03, 0x1b
        /*001e*/ 	.short	0x00a8


	//----- nvinfo : EIATTR_NUM_BARRIERS
	.align		4
        /*0020*/ 	.byte	0x02, 0x4c
        /*0022*/ 	.byte	0x01
	.zero		1


	//----- nvinfo : EIATTR_EXTERNS
	.align		4
        /*0024*/ 	.byte	0x04, 0x0f
        /*0026*/ 	.short	(.L_25 - .L_24)


	//   ....[0]....
	.align		4
.L_24:
        /*0028*/ 	.word	index@(__assertfail)


	//----- nvinfo : EIATTR_MERCURY_ISA_VERSION
	.align		4
.L_25:
        /*002c*/ 	.byte	0x03, 0x5f
        /*002e*/ 	.short	0x0101


	//----- nvinfo : EIATTR_INT_WARP_WIDE_INSTR_OFFSETS
	.align		4
        /*0030*/ 	.byte	0x04, 0x31
        /*0032*/ 	.short	(.L_27 - .L_26)


	//   ....[0]....
.L_26:
        /*0034*/ 	.word	0x000004c0


	//   ....[1]....
        /*0038*/ 	.word	0x000004d0


	//   ....[2]....
        /*003c*/ 	.word	0x00000680


	//   ....[3]....
        /*0040*/ 	.word	0x000022a0


	//----- nvinfo : EIATTR_COOP_GROUP_MASK_REGIDS
	.align		4
.L_27:
        /*0044*/ 	.byte	0x04, 0x29
        /*0046*/ 	.short	(.L_29 - .L_28)


	//   ....[0]....
.L_28:
        /*0048*/ 	.word	0xffffffff


	//   ....[1]....
        /*004c*/ 	.word	0xffffffff


	//   ....[2]....
        /*0050*/ 	.word	0xffffffff


	//   ....[3]....
        /*0054*/ 	.word	0xffffffff


	//   ....[4]....
        /*0058*/ 	.word	0xffffffff


	//   ....[5]....
        /*005c*/ 	.word	0xffffffff


	//----- nvinfo : EIATTR_COOP_GROUP_INSTR_OFFSETS
	.align		4
.L_29:
        /*0060*/ 	.byte	0x04, 0x28
        /*0062*/ 	.short	(.L_31 - .L_30)


	//   ....[0]....
.L_30:
        /*0064*/ 	.word	0x00000060


	//   ....[1]....
        /*0068*/ 	.word	0x00000070


	//   ....[2]....
        /*006c*/ 	.word	0x00000130


	//   ....[3]....
        /*0070*/ 	.word	0x00000300


	//   ....[4]....
        /*0074*/ 	.word	0x00000820


	//   ....[5]....
        /*0078*/ 	.word	0x000014a0


	//----- nvinfo : EIATTR_REG_RECONFIG
	.align		4
.L_31:
        /*007c*/ 	.byte	0x01, 0x54
	.zero		2


	//----- nvinfo : EIATTR_SYSCALL_OFFSETS
	.align		4
        /*0080*/ 	.byte	0x04, 0x46
        /*0082*/ 	.short	(.L_33 - .L_32)


	//   ....[0]....
.L_32:
        /*0084*/ 	.word	0x00001690


	//----- nvinfo : EIATTR_MBARRIER_INSTR_OFFSETS
	.align		4
.L_33:
        /*0088*/ 	.byte	0x04, 0x39
        /*008a*/ 	.short	(.L_35 - .L_34)


	//   ....[0]....
.L_34:
        /*008c*/ 	.word	0x00000250
        /*0090*/ 	.word	0x000000ff
        /*0094*/ 	.word	0x00000000
        /*0098*/ 	.short	0x0100
        /*009a*/ 	.byte	0x08
	.zero		1


	//   ....[1]....
        /*009c*/ 	.word	0x00000260
        /*00a0*/ 	.word	0x000000ff
        /*00a4*/ 	.word	0x00000020
        /*00a8*/ 	.short	0x0100
        /*00aa*/ 	.byte	0x08
	.zero		1


	//   ....[2]....
        /*00ac*/ 	.word	0x00000270
        /*00b0*/ 	.word	0x000000ff
        /*00b4*/ 	.word	0x00000008
        /*00b8*/ 	.short	0x0100
        /*00ba*/ 	.byte	0x08
	.zero		1


	//   ....[3]....
        /*00bc*/ 	.word	0x00000280
        /*00c0*/ 	.word	0x000000ff
        /*00c4*/ 	.word	0x00000028
        /*00c8*/ 	.short	0x0100
        /*00ca*/ 	.byte	0x08
	.zero		1


	//   ....[4]....
        /*00cc*/ 	.word	0x00000290
        /*00d0*/ 	.word	0x000000ff
        /*00d4*/ 	.word	0x00000010
        /*00d8*/ 	.short	0x0100
        /*00da*/ 	.byte	0x08
	.zero		1


	//   ....[5]....
        /*00dc*/ 	.word	0x000002a0
        /*00e0*/ 	.word	0x000000ff
        /*00e4*/ 	.word	0x00000030
        /*00e8*/ 	.short	0x0100
        /*00ea*/ 	.byte	0x08
	.zero		1


	//   ....[6]....
        /*00ec*/ 	.word	0x000002b0
        /*00f0*/ 	.word	0x000000ff
        /*00f4*/ 	.word	0x00000018
        /*00f8*/ 	.short	0x0100
        /*00fa*/ 	.byte	0x08
	.zero		1


	//   ....[7]....
        /*00fc*/ 	.word	0x000002c0
        /*0100*/ 	.word	0x000000ff
        /*0104*/ 	.word	0x00000038
        /*0108*/ 	.short	0x0100
        /*010a*/ 	.byte	0x08
	.zero		1


	//   ....[8]....
        /*010c*/ 	.word	0x000006f0
        /*0110*/ 	.word	0x000000ff
        /*0114*/ 	.word	0x00000050
        /*0118*/ 	.short	0x0100
        /*011a*/ 	.byte	0x06
	.zero		1


	//   ....[9]....
        /*011c*/ 	.word	0x000007a0
        /*0120*/ 	.word	0x000000ff
        /*0124*/ 	.word	0x00000058
        /*0128*/ 	.short	0x0100
        /*012a*/ 	.byte	0x06
	.zero		1


	//   ....[10]....
        /*012c*/ 	.word	0x00001750
        /*0130*/ 	.word	0x00000003
        /*0134*/ 	.word	0x00000000
        /*0138*/ 	.short	0x010a
        /*013a*/ 	.byte	0x3f
	.zero		1


	//   ....[11]....
        /*013c*/ 	.word	0x000017b0
        /*0140*/ 	.word	0x00000003
        /*0144*/ 	.word	0x00000000
        /*0148*/ 	.short	0x010a
        /*014a*/ 	.byte	0x3f
	.zero		1


	//   ....[12]....
        /*014c*/ 	.word	0x00001cf0
        /*0150*/ 	.word	0x00000005
        /*0154*/ 	.word	0x00000000
        /*0158*/ 	.short	0x010a
        /*015a*/ 	.byte	0x3f
	.zero		1


	//   ....[13]....
        /*015c*/ 	.word	0x00001d30
        /*0160*/ 	.word	0x00000005
        /*0164*/ 	.word	0x00000000
        /*0168*/ 	.short	0x010a
        /*016a*/ 	.byte	0x3f
	.zero		1


	//   ....[14]....
        /*016c*/ 	.word	0x00002150
        /*0170*/ 	.word	0x00000004
        /*0174*/ 	.word	0x00000000
        /*0178*/ 	.short	0x0101
        /*017a*/ 	.byte	0x3f
	.zero		1


	//   ....[15]....
        /*017c*/ 	.word	0x00002310
        /*0180*/ 	.word	0x00000000
        /*0184*/ 	.word	0x00000000
        /*0188*/ 	.short	0x0101
        /*018a*/ 	.byte	0x3f
	.zero		1


	//   ....[16]....
        /*018c*/ 	.word	0x000056d0
        /*0190*/ 	.word	0x00000014
        /*0194*/ 	.word	0x00000020
        /*0198*/ 	.short	0x010a
        /*019a*/ 	.byte	0x3f
	.zero		1


	//   ....[17]....
        /*019c*/ 	.word	0x00005b70
        /*01a0*/ 	.word	0x00000004
        /*01a4*/ 	.word	0x00000058
        /*01a8*/ 	.short	0x0101
        /*01aa*/ 	.byte	0x3f
	.zero		1


	//   ....[18]....
        /*01ac*/ 	.word	0x00006290
        /*01b0*/ 	.word	0x00000005
        /*01b4*/ 	.word	0x00000000
        /*01b8*/ 	.short	0x010a
        /*01ba*/ 	.byte	0x3f
	.zero		1


	//   ....[19]....
        /*01bc*/ 	.word	0x00006310
        /*01c0*/ 	.word	0x00000007
        /*01c4*/ 	.word	0x00000000
        /*01c8*/ 	.short	0x010a
        /*01ca*/ 	.byte	0x3f
	.zero		1


	//   ....[20]....
        /*01cc*/ 	.word	0x000063a0
        /*01d0*/ 	.word	0x00000006
        /*01d4*/ 	.word	0x00000000
        /*01d8*/ 	.short	0x010a
        /*01da*/ 	.byte	0x3f
	.zero		1


	//   ....[21]....
        /*01dc*/ 	.word	0x00006430
        /*01e0*/ 	.word	0x00000003
        /*01e4*/ 	.word	0x00000000
        /*01e8*/ 	.short	0x010a
        /*01ea*/ 	.byte	0x3f
	.zero		1


	//   ....[22]....
        /*01ec*/ 	.word	0x00006490
        /*01f0*/ 	.word	0x00000003
        /*01f4*/ 	.word	0x00000000
        /*01f8*/ 	.short	0x010a
        /*01fa*/ 	.byte	0x3f
	.zero		1


	//   ....[23]....
        /*01fc*/ 	.word	0x000064e0
        /*0200*/ 	.word	0x00000005
        /*0204*/ 	.word	0x00000000
        /*0208*/ 	.short	0x010a
        /*020a*/ 	.byte	0x3f
	.zero		1


	//   ....[24]....
        /*020c*/ 	.word	0x000065b0
        /*0210*/ 	.word	0x00000014
        /*0214*/ 	.word	0x00000020
        /*0218*/ 	.short	0x010a
        /*021a*/ 	.byte	0x3f
	.zero		1


	//   ....[25]....
        /*021c*/ 	.word	0x00006680
        /*0220*/ 	.word	0x00000005
        /*0224*/ 	.word	0x00000000
        /*0228*/ 	.short	0x010a
        /*022a*/ 	.byte	0x3f
	.zero		1


	//   ....[26]....
        /*022c*/ 	.word	0x000066d0
        /*0230*/ 	.word	0x00000007
        /*0234*/ 	.word	0x00000000
        /*0238*/ 	.short	0x010a
        /*023a*/ 	.byte	0x3f
	.zero		1


	//   ....[27]....
        /*023c*/ 	.word	0x00006720
        /*0240*/ 	.word	0x00000006
        /*0244*/ 	.word	0x00000000
        /*0248*/ 	.short	0x010a
        /*024a*/ 	.byte	0x3f
	.zero		1


	//----- nvinfo : EIATTR_NUM_MBARRIERS
	.align		4
.L_35:
        /*024c*/ 	.byte	0x03, 0x38
        /*024e*/ 	.short	0x000a


	//----- nvinfo : EIATTR_EXIT_INSTR_OFFSETS
	.align		4
        /*0250*/ 	.byte	0x04, 0x1c
        /*0252*/ 	.short	(.L_37 - .L_36)


	//   ....[0]....
.L_36:
        /*0254*/ 	.word	0x000009f0


	//   ....[1]....
        /*0258*/ 	.word	0x00001200


	//   ....[2]....
        /*025c*/ 	.word	0x00004d20


	//   ....[3]....
        /*0260*/ 	.word	0x00005280


	//   ....[4]....
        /*0264*/ 	.word	0x00006480


	//----- nvinfo : EIATTR_MAX_THREADS
	.align		4
.L_37:
        /*0268*/ 	.byte	0x04, 0x05
        /*026a*/ 	.short	(.L_39 - .L_38)
.L_38:
        /*026c*/ 	.word	0x00000180
        /*0270*/ 	.word	0x00000001
        /*0274*/ 	.word	0x00000001


	//----- nvinfo : EIATTR_CRS_STACK_SIZE
	.align		4
.L_39:
        /*0278*/ 	.byte	0x04, 0x1e
        /*027a*/ 	.short	(.L_41 - .L_40)
.L_40:
        /*027c*/ 	.word	0x00000000


	//----- nvinfo : EIATTR_CBANK_PARAM_SIZE
	.align		4
.L_41:
        /*0280*/ 	.byte	0x03, 0x19
        /*0282*/ 	.short	0x0470


	//----- nvinfo : EIATTR_PARAM_CBANK
	.align		4
        /*0284*/ 	.byte	0x04, 0x0a
        /*0286*/ 	.short	(.L_43 - .L_42)
	.align		4
.L_42:
        /*0288*/ 	.word	index@(.nv.constant0._ZN7cutlass13device_kernelINS_4gemm6kernel13GemmUniversalIN4cute5tupleIJiiiiEEENS1_10collective13CollectiveMmaINS1_34MainloopSm90TmaGmmaWarpSpecializedILi4ENS5_IJNS4_1CILi4EEENSA_ILi2EEENSA_ILi1EEEEEENS1_35KernelTmaWarpSpecializedCooperativeEEENS5_IJNSA_ILi128EEENSA_ILi64EEESI_EEENS_10tfloat32_tENS5_IJlSD_lEEESK_SL_NS4_8TiledMMAINS4_8MMA_AtomIJNS4_4SM904GMMA29MMA_64x64x8_F32TF32TF32_SS_TNILNSP_7ScaleInE1ELSR_1EEEEEENS4_6LayoutINS5_IJSC_SD_SD_EEENS5_IJSD_NSA_ILi0EEESW_EEEEENS5_IJNS4_10UnderscoreESZ_SZ_EEEEENS4_23SM90_TMA_LOAD_MULTICASTENS4_14ComposedLayoutINS4_7SwizzleILi3ELi4ELi3EEENS4_18smem_ptr_flag_bitsILi32EEENSU_INS5_IJNSA_ILi8EEENSA_ILi32EEEEEENS5_IJS19_SD_EEEEEEEvNS4_8identityES12_S1D_vS1E_EENS_8epilogue10collective6detail29Sm90TmaWarpSpecializedAdapterINS1H_15DefaultEpilogueISK_SL_SL_NS1G_6thread17LinearCombinationISK_Li1EffLNS1L_9ScaleType4KindE0ELNS_15FloatRoundStyleE2ESK_EENS1_15EpilogueDefaultEEEEEvvEEEEvNT_6ParamsE)
        /*028c*/ 	.short	0x0210
        /*028e*/ 	.short	0x0470


	//----- nvinfo : EIATTR_SW_WAR
	.align		4
.L_43:
        /*0290*/ 	.byte	0x04, 0x36
        /*0292*/ 	.short	(.L_45 - .L_44)
.L_44:
        /*0294*/ 	.word	0x00000008
.L_45:


//--------------------- .nv.callgraph             --------------------------
	.section	.nv.callgraph,"",@"SHT_CUDA_CALLGRAPH"
	.align	4
	.sectionentsize	8
	.align		4
        /*0000*/ 	.word	0x00000000
	.align		4
        /*0004*/ 	.word	0xffffffff
	.align		4
        /*0008*/ 	.word	index@(_ZN7cutlass13device_kernelINS_4gemm6kernel13GemmUniversalIN4cute5tupleIJiiiiEEENS1_10collective13CollectiveMmaINS1_34MainloopSm90TmaGmmaWarpSpecializedILi4ENS5_IJNS4_1CILi4EEENSA_ILi2EEENSA_ILi1EEEEEENS1_35KernelTmaWarpSpecializedCooperativeEEENS5_IJNSA_ILi128EEENSA_ILi64EEESI_EEENS_10tfloat32_tENS5_IJlSD_lEEESK_SL_NS4_8TiledMMAINS4_8MMA_AtomIJNS4_4SM904GMMA29MMA_64x64x8_F32TF32TF32_SS_TNILNSP_7ScaleInE1ELSR_1EEEEEENS4_6LayoutINS5_IJSC_SD_SD_EEENS5_IJSD_NSA_ILi0EEESW_EEEEENS5_IJNS4_10UnderscoreESZ_SZ_EEEEENS4_23SM90_TMA_LOAD_MULTICASTENS4_14ComposedLayoutINS4_7SwizzleILi3ELi4ELi3EEENS4_18smem_ptr_flag_bitsILi32EEENSU_INS5_IJNSA_ILi8EEENSA_ILi32EEEEEENS5_IJS19_SD_EEEEEEEvNS4_8identityES12_S1D_vS1E_EENS_8epilogue10collective6detail29Sm90TmaWarpSpecializedAdapterINS1H_15DefaultEpilogueISK_SL_SL_NS1G_6thread17LinearCombinationISK_Li1EffLNS1L_9ScaleType4KindE0ELNS_15FloatRoundStyleE2ESK_EENS1_15EpilogueDefaultEEEEEvvEEEEvNT_6ParamsE)
	.align		4
        /*000c*/ 	.word	index@(__assertfail)
	.align		4
        /*0010*/ 	.word	0x00000000
	.align		4
        /*0014*/ 	.word	0xfffffffe
	.align		4
        /*0018*/ 	.word	0x00000000
	.align		4
        /*001c*/ 	.word	0xfffffffd
	.align		4
        /*0020*/ 	.word	0x00000000
	.align		4
        /*0024*/ 	.word	0xfffffffc


//--------------------- .nv.constant4             --------------------------
	.section	.nv.constant4,"a",@progbits
	.align	8
	.align		8
.nv.constant4:
        /*0000*/ 	.dword	__assertfail
	.align		8
        /*0008*/ 	.dword	__unnamed_1
	.align		8
        /*0010*/ 	.dword	_ZN40_INTERNAL_e0b89899_4_k_cu_2480212b_296904cuda3std3__45__cpo5beginE
	.align		8
        /*0018*/ 	.dword	_ZN40_INTERNAL_e0b89899_4_k_cu_2480212b_296904cuda3std3__45__cpo3endE
	.align		8
        /*0020*/ 	.dword	_ZN40_INTERNAL_e0b89899_4_k_cu_2480212b_296904cuda3std3__45__cpo6cbeginE
	.align		8
        /*0028*/ 	.dword	_ZN40_INTERNAL_e0b89899_4_k_cu_2480212b_296904cuda3std3__45__cpo4cendE
	.align		8
        /*0030*/ 	.dword	_ZN40_INTERNAL_e0b89899_4_k_cu_2480212b_296904cuda3std3__442_GLOBAL__N__e0b89899_4_k_cu_2480212b_296906ignoreE
	.align		8
        /*0038*/ 	.dword	_ZN40_INTERNAL_e0b89899_4_k_cu_2480212b_296904cuda3std3__419piecewise_constructE
	.align		8
        /*0040*/ 	.dword	_ZN40_INTERNAL_e0b89899_4_k_cu_2480212b_296904cuda3std3__48in_placeE
	.align		8
        /*0048*/ 	.dword	_ZN40_INTERNAL_e0b89899_4_k_cu_2480212b_296904cuda3std6ranges3__45__cpo4swapE
	.align		8
        /*0050*/ 	.dword	_ZN40_INTERNAL_e0b89899_4_k_cu_2480212b_296904cuda3std6ranges3__45__cpo9iter_moveE
	.align		8
        /*0058*/ 	.dword	_ZN40_INTERNAL_e0b89899_4_k_cu_2480212b_296904cute7productE
	.align		8
        /*0060*/ 	.dword	_ZN40_INTERNAL_e0b89899_4_k_cu_2480212b_296904cute1_E
	.align		8
        /*0068*/ 	.dword	$str$22
	.align		8
        /*0070*/ 	.dword	$str$23


//--------------------- .text._ZN7cutlass13device_kernelINS_4gemm6kernel13GemmUniversalIN4cute5tupleIJiiiiEEENS1_10collective13CollectiveMmaINS1_34MainloopSm90TmaGmmaWarpSpecializedILi4ENS5_IJNS4_1CILi4EEENSA_ILi2EEENSA_ILi1EEEEEENS1_35KernelTmaWarpSpecializedCooperativeEEENS5_IJNSA_ILi128EEENSA_ILi64EEESI_EEENS_10tfloat32_tENS5_IJlSD_lEEESK_SL_NS4_8TiledMMAINS4_8MMA_AtomIJNS4_4SM904GMMA29MMA_64x64x8_F32TF32TF32_SS_TNILNSP_7ScaleInE1ELSR_1EEEEEENS4_6LayoutINS5_IJSC_SD_SD_EEENS5_IJSD_NSA_ILi0EEESW_EEEEENS5_IJNS4_10UnderscoreESZ_SZ_EEEEENS4_23SM90_TMA_LOAD_MULTICASTENS4_14ComposedLayoutINS4_7SwizzleILi3ELi4ELi3EEENS4_18smem_ptr_flag_bitsILi32EEENSU_INS5_IJNSA_ILi8EEENSA_ILi32EEEEEENS5_IJS19_SD_EEEEEEEvNS4_8identityES12_S1D_vS1E_EENS_8epilogue10collective6detail29Sm90TmaWarpSpecializedAdapterINS1H_15DefaultEpilogueISK_SL_SL_NS1G_6thread17LinearCombinationISK_Li1EffLNS1L_9ScaleType4KindE0ELNS_15FloatRoundStyleE2ESK_EENS1_15EpilogueDefaultEEEEEvvEEEEvNT_6ParamsE --------------------------
	.section	.text._ZN7cutlass13device_kernelINS_4gemm6kernel13GemmUniversalIN4cute5tupleIJiiiiEEENS1_10collective13CollectiveMmaINS1_34MainloopSm90TmaGmmaWarpSpecializedILi4ENS5_IJNS4_1CILi4EEENSA_ILi2EEENSA_ILi1EEEEEENS1_35KernelTmaWarpSpecializedCooperativeEEENS5_IJNSA_ILi128EEENSA_ILi64EEESI_EEENS_10tfloat32_tENS5_IJlSD_lEEESK_SL_NS4_8TiledMMAINS4_8MMA_AtomIJNS4_4SM904GMMA29MMA_64x64x8_F32TF32TF32_SS_TNILNSP_7ScaleInE1ELSR_1EEEEEENS4_6LayoutINS5_IJSC_SD_SD_EEENS5_IJSD_NSA_ILi0EEESW_EEEEENS5_IJNS4_10UnderscoreESZ_SZ_EEEEENS4_23SM90_TMA_LOAD_MULTICASTENS4_14ComposedLayoutINS4_7SwizzleILi3ELi4ELi3EEENS4_18smem_ptr_flag_bitsILi32EEENSU_INS5_IJNSA_ILi8EEENSA_ILi32EEEEEENS5_IJS19_SD_EEEEEEEvNS4_8identityES12_S1D_vS1E_EENS_8epilogue10collective6detail29Sm90TmaWarpSpecializedAdapterINS1H_15DefaultEpilogueISK_SL_SL_NS1G_6thread17LinearCombinationISK_Li1EffLNS1L_9ScaleType4KindE0ELNS_15FloatRoundStyleE2ESK_EENS1_15EpilogueDefaultEEEEEvvEEEEvNT_6ParamsE,"ax",@progbits
	.align	128
.text._ZN7cutlass13device_kernelINS_4gemm6kernel13GemmUniversalIN4cute5tupleIJiiiiEEENS1_10collective13CollectiveMmaINS1_34MainloopSm90TmaGmmaWarpSpecializedILi4ENS5_IJNS4_1CILi4EEENSA_ILi2EEENSA_ILi1EEEEEENS1_35KernelTmaWarpSpecializedCooperativeEEENS5_IJNSA_ILi128EEENSA_ILi64EEESI_EEENS_10tfloat32_tENS5_IJlSD_lEEESK_SL_NS4_8TiledMMAINS4_8MMA_AtomIJNS4_4SM904GMMA29MMA_64x64x8_F32TF32TF32_SS_TNILNSP_7ScaleInE1ELSR_1EEEEEENS4_6LayoutINS5_IJSC_SD_SD_EEENS5_IJSD_NSA_ILi0EEESW_EEEEENS5_IJNS4_10UnderscoreESZ_SZ_EEEEENS4_23SM90_TMA_LOAD_MULTICASTENS4_14ComposedLayoutINS4_7SwizzleILi3ELi4ELi3EEENS4_18smem_ptr_flag_bitsILi32EEENSU_INS5_IJNSA_ILi8EEENSA_ILi32EEEEEENS5_IJS19_SD_EEEEEEEvNS4_8identityES12_S1D_vS1E_EENS_8epilogue10collective6detail29Sm90TmaWarpSpecializedAdapterINS1H_15DefaultEpilogueISK_SL_SL_NS1G_6thread17LinearCombinationISK_Li1EffLNS1L_9ScaleType4KindE0ELNS_15FloatRoundStyleE2ESK_EENS1_15EpilogueDefaultEEEEEvvEEEEvNT_6ParamsE:
        .type           _ZN7cutlass13device_kernelINS_4gemm6kernel13GemmUniversalIN4cute5tupleIJiiiiEEENS1_10collective13CollectiveMmaINS1_34MainloopSm90TmaGmmaWarpSpecializedILi4ENS5_IJNS4_1CILi4EEENSA_ILi2EEENSA_ILi1EEEEEENS1_35KernelTmaWarpSpecializedCooperativeEEENS5_IJNSA_ILi128EEENSA_ILi64EEESI_EEENS_10tfloat32_tENS5_IJlSD_lEEESK_SL_NS4_8TiledMMAINS4_8MMA_AtomIJNS4_4SM904GMMA29MMA_64x64x8_F32TF32TF32_SS_TNILNSP_7ScaleInE1ELSR_1EEEEEENS4_6LayoutINS5_IJSC_SD_SD_EEENS5_IJSD_NSA_ILi0EEESW_EEEEENS5_IJNS4_10UnderscoreESZ_SZ_EEEEENS4_23SM90_TMA_LOAD_MULTICASTENS4_14ComposedLayoutINS4_7SwizzleILi3ELi4ELi3EEENS4_18smem_ptr_flag_bitsILi32EEENSU_INS5_IJNSA_ILi8EEENSA_ILi32EEEEEENS5_IJS19_SD_EEEEEEEvNS4_8identityES12_S1D_vS1E_EENS_8epilogue10collective6detail29Sm90TmaWarpSpecializedAdapterINS1H_15DefaultEpilogueISK_SL_SL_NS1G_6thread17LinearCombinationISK_Li1EffLNS1L_9ScaleType4KindE0ELNS_15FloatRoundStyleE2ESK_EENS1_15EpilogueDefaultEEEEEvvEEEEvNT_6ParamsE,@function
        .size           _ZN7cutlass13device_kernelINS_4gemm6kernel13GemmUniversalIN4cute5tupleIJiiiiEEENS1_10collective13CollectiveMmaINS1_34MainloopSm90TmaGmmaWarpSpecializedILi4ENS5_IJNS4_1CILi4EEENSA_ILi2EEENSA_ILi1EEEEEENS1_35KernelTmaWarpSpecializedCooperativeEEENS5_IJNSA_ILi128EEENSA_ILi64EEESI_EEENS_10tfloat32_tENS5_IJlSD_lEEESK_SL_NS4_8TiledMMAINS4_8MMA_AtomIJNS4_4SM904GMMA29MMA_64x64x8_F32TF32TF32_SS_TNILNSP_7ScaleInE1ELSR_1EEEEEENS4_6LayoutINS5_IJSC_SD_SD_EEENS5_IJSD_NSA_ILi0EEESW_EEEEENS5_IJNS4_10UnderscoreESZ_SZ_EEEEENS4_23SM90_TMA_LOAD_MULTICASTENS4_14ComposedLayoutINS4_7SwizzleILi3ELi4ELi3EEENS4_18smem_ptr_flag_bitsILi32EEENSU_INS5_IJNSA_ILi8EEENSA_ILi32EEEEEENS5_IJS19_SD_EEEEEEEvNS4_8identityES12_S1D_vS1E_EENS_8epilogue10collective6detail29Sm90TmaWarpSpecializedAdapterINS1H_15DefaultEpilogueISK_SL_SL_NS1G_6thread17LinearCombinationISK_Li1EffLNS1L_9ScaleType4KindE0ELNS_15FloatRoundStyleE2ESK_EENS1_15EpilogueDefaultEEEEEvvEEEEvNT_6ParamsE,(.L_x_133 - _ZN7cutlass13device_kernelINS_4gemm6kernel13GemmUniversalIN4cute5tupleIJiiiiEEENS1_10collective13CollectiveMmaINS1_34MainloopSm90TmaGmmaWarpSpecializedILi4ENS5_IJNS4_1CILi4EEENSA_ILi2EEENSA_ILi1EEEEEENS1_35KernelTmaWarpSpecializedCooperativeEEENS5_IJNSA_ILi128EEENSA_ILi64EEESI_EEENS_10tfloat32_tENS5_IJlSD_lEEESK_SL_NS4_8TiledMMAINS4_8MMA_AtomIJNS4_4SM904GMMA29MMA_64x64x8_F32TF32TF32_SS_TNILNSP_7ScaleInE1ELSR_1EEEEEENS4_6LayoutINS5_IJSC_SD_SD_EEENS5_IJSD_NSA_ILi0EEESW_EEEEENS5_IJNS4_10UnderscoreESZ_SZ_EEEEENS4_23SM90_TMA_LOAD_MULTICASTENS4_14ComposedLayoutINS4_7SwizzleILi3ELi4ELi3EEENS4_18smem_ptr_flag_bitsILi32EEENSU_INS5_IJNSA_ILi8EEENSA_ILi32EEEEEENS5_IJS19_SD_EEEEEEEvNS4_8identityES12_S1D_vS1E_EENS_8epilogue10collective6detail29Sm90TmaWarpSpecializedAdapterINS1H_15DefaultEpilogueISK_SL_SL_NS1G_6thread17LinearCombinationISK_Li1EffLNS1L_9ScaleType4KindE0ELNS_15FloatRoundStyleE2ESK_EENS1_15EpilogueDefaultEEEEEvvEEEEvNT_6ParamsE)
        .other          _ZN7cutlass13device_kernelINS_4gemm6kernel13GemmUniversalIN4cute5tupleIJiiiiEEENS1_10collective13CollectiveMmaINS1_34MainloopSm90TmaGmmaWarpSpecializedILi4ENS5_IJNS4_1CILi4EEENSA_ILi2EEENSA_ILi1EEEEEENS1_35KernelTmaWarpSpecializedCooperativeEEENS5_IJNSA_ILi128EEENSA_ILi64EEESI_EEENS_10tfloat32_tENS5_IJlSD_lEEESK_SL_NS4_8TiledMMAINS4_8MMA_AtomIJNS4_4SM904GMMA29MMA_64x64x8_F32TF32TF32_SS_TNILNSP_7ScaleInE1ELSR_1EEEEEENS4_6LayoutINS5_IJSC_SD_SD_EEENS5_IJSD_NSA_ILi0EEESW_EEEEENS5_IJNS4_10UnderscoreESZ_SZ_EEEEENS4_23SM90_TMA_LOAD_MULTICASTENS4_14ComposedLayoutINS4_7SwizzleILi3ELi4ELi3EEENS4_18smem_ptr_flag_bitsILi32EEENSU_INS5_IJNSA_ILi8EEENSA_ILi32EEEEEENS5_IJS19_SD_EEEEEEEvNS4_8identityES12_S1D_vS1E_EENS_8epilogue10collective6detail29Sm90TmaWarpSpecializedAdapterINS1H_15DefaultEpilogueISK_SL_SL_NS1G_6thread17LinearCombinationISK_Li1EffLNS1L_9ScaleType4KindE0ELNS_15FloatRoundStyleE2ESK_EENS1_15EpilogueDefaultEEEEEvvEEEEvNT_6ParamsE,@"STO_CUDA_ENTRY STV_DEFAULT"
_ZN7cutlass13device_kernelINS_4gemm6kernel13GemmUniversalIN4cute5tupleIJiiiiEEENS1_10collective13CollectiveMmaINS1_34MainloopSm90TmaGmmaWarpSpecializedILi4ENS5_IJNS4_1CILi4EEENSA_ILi2EEENSA_ILi1EEEEEENS1_35KernelTmaWarpSpecializedCooperativeEEENS5_IJNSA_ILi128EEENSA_ILi64EEESI_EEENS_10tfloat32_tENS5_IJlSD_lEEESK_SL_NS4_8TiledMMAINS4_8MMA_AtomIJNS4_4SM904GMMA29MMA_64x64x8_F32TF32TF32_SS_TNILNSP_7ScaleInE1ELSR_1EEEEEENS4_6LayoutINS5_IJSC_SD_SD_EEENS5_IJSD_NSA_ILi0EEESW_EEEEENS5_IJNS4_10UnderscoreESZ_SZ_EEEEENS4_23SM90_TMA_LOAD_MULTICASTENS4_14ComposedLayoutINS4_7SwizzleILi3ELi4ELi3EEENS4_18smem_ptr_flag_bitsILi32EEENSU_INS5_IJNSA_ILi8EEENSA_ILi32EEEEEENS5_IJS19_SD_EEEEEEEvNS4_8identityES12_S1D_vS1E_EENS_8epilogue10collective6detail29Sm90TmaWarpSpecializedAdapterINS1H_15DefaultEpilogueISK_SL_SL_NS1G_6thread17LinearCombinationISK_Li1EffLNS1L_9ScaleType4KindE0ELNS_15FloatRoundStyleE2ESK_EENS1_15EpilogueDefaultEEEEEvvEEEEvNT_6ParamsE:
[----:B------:R-:W0:Y:S01]  /*0000*/  LDC R1, c[0x0][0x28] ;  /* 0x00000a00ff017b82 */ /* 0x000e220000000800 */
[----:B------:R-:W1:Y:S01]  /*0010*/  S2R R63, SR_TID.X ;  /* 0x00000000003f7919 */ /* 0x000e620000002100 */
[----:B------:R-:W-:Y:S01]  /*0020*/  ELECT P0, URZ, PT ;  /* 0x00000000003f782f */ /* 0x000fe20003800000 */
[----:B------:R-:W-:Y:S01]  /*0030*/  BSSY B0, `(.L_x_0) ;  /* 0x000000f000007945 */ /* 0x000fe20003800000 */
[--C-:B-1----:R-:W-:Y:S02]  /*0040*/  SHF.R.U32.HI R0, RZ, 0x5, R63.reuse ;  /* 0x00000005ff007819 */ /* 0x102fe4000001163f */
[----:B------:R-:W-:-:S03]  /*0050*/  SHF.R.U32.HI R6, RZ, 0x7, R63 ;  /* 0x00000007ff067819 */ /* 0x000fc6000001163f */
[----:B------:R-:W1:Y:S04]  /*0060*/  SHFL.IDX PT, R2, R0, RZ, 0x1f ;  /* 0x00001fff00027589 */ /* 0x000e6800000e0000 */
[----:B------:R2:W3:Y:S01]  /*0070*/  SHFL.IDX PT, R5, R6, RZ, 0x1f ;  /* 0x00001fff06057589 */ /* 0x0004e200000e0000 */
[----:B-1----:R-:W-:-:S13]  /*0080*/  ISETP.NE.OR P0, PT, R2, RZ, !P0 ;  /* 0x000000ff0200720c */ /* 0x002fda0004705670 */
[----:B0-23--:R-:W-:Y:S05]  /*0090*/  @P0 BRA `(.L_x_1) ;  /* 0x0000000000200947 */ /* 0x00dfea0003800000 */
[----:B------:R-:W-:Y:S02]  /*00a0*/  ULDC.64 UR4, c[0x0][0x198] ;  /* 0x0000660000047ab9 */ /* 0x000fe40000000a00 */
[----:B------:R-:W-:Y:S02]  /*00b0*/  UIADD3 UR6, UP0, UR4, 0xf0, URZ ;  /* 0x000000f004067890 */ /* 0x000fe4000ff1e03f */
[----:B------:R-:W-:Y:S02]  /*00c0*/  UIADD3 UR4, UP1, UR4, 0x1f0, URZ ;  /* 0x000001f004047890 */ /* 0x000fe4000ff3e03f */
[----:B------:R-:W-:Y:S02]  /*00d0*/  UIADD3.X UR7, URZ, UR5, URZ, UP0, !UPT ;  /* 0x000000053f077290 */ /* 0x000fe400087fe43f */
[----:B------:R-:W-:-:S07]  /*00e0*/  UIADD3.X UR5, URZ, UR5, URZ, UP1, !UPT ;  /* 0x000000053f057290 */ /* 0x000fce0008ffe43f */
[----:B------:R0:W-:Y:S02]  /*00f0*/  UTMACCTL.PF [UR6] ;  /* 0x00000000060079b9 */ /* 0x0001e40008040000 */
[----:B------:R0:W-:Y:S02]  /*0100*/  UTMACCTL.PF [UR4] ;  /* 0x00000000040079b9 */ /* 0x0001e40008040000 */
[----:B0-----:R-:W-:Y:S01]  /*0110*/  NOP ;  /* 0x0000000000007918 */ /* 0x001fe20000000000 */
.L_x_1:
[----:B------:R-:W-:Y:S05]  /*0120*/  BSYNC B0 ;  /* 0x0000000000007941 */ /* 0x000fea0003800000 */
.L_x_0:
[----:B------:R-:W0:Y:S01]  /*0130*/  SHFL.IDX PT, R3, R0, RZ, 0x1f ;  /* 0x00001fff00037589 */ /* 0x000e2200000e0000 */
[----:B------:R-:W-:-:S04]  /*0140*/  SHF.R.S32.HI R4, RZ, 0x1f, R63 ;  /* 0x0000001fff047819 */ /* 0x000fc8000001143f */
[----:B------:R-:W-:Y:S02]  /*0150*/  LEA.HI R4, R4, R63, RZ, 0x7 ;  /* 0x0000003f04047211 */ /* 0x000fe400078f38ff */
[----:B0-----:R-:W-:-:S13]  /*0160*/  ISETP.NE.AND P0, PT, R3, RZ, PT ;  /* 0x000000ff0300720c */ /* 0x001fda0003f05270 */
[----:B------:R-:W-:Y:S05]  /*0170*/  @P0 BRA `(.L_x_2) ;  /* 0x0000000000580947 */ /* 0x000fea0003800000 */
[----:B------:R-:W0:Y:S01]  /*0180*/  S2UR UR8, SR_CgaCtaId ;  /* 0x00000000000879c3 */ /* 0x000e220000008800 */
[----:B------:R-:W-:Y:S01]  /*0190*/  UMOV UR4, 0x400 ;  /* 0x0000040000047882 */ /* 0x000fe20000000000 */
[----:B------:R-:W-:Y:S01]  /*01a0*/  UMOV UR5, 0x1 ;  /* 0x0000000100057882 */ /* 0x000fe20000000000 */
[----:B------:R-:W-:Y:S01]  /*01b0*/  UMOV UR6, 0xa ;  /* 0x0000000a00067882 */ /* 0x000fe20000000000 */
[----:B------:R-:W-:Y:S01]  /*01c0*/  ELECT P0, URZ, PT ;  /* 0x00000000003f782f */ /* 0x000fe20003800000 */
[----:B------:R-:W-:-:S04]  /*01d0*/  UIADD3 UR6, -UR6, 0x100000, URZ ;  /* 0x0010000006067890 */ /* 0x000fc8000fffe13f */
[----:B------:R-:W-:Y:S02]  /*01e0*/  USHF.L.U32 UR7, UR6, 0xb, URZ ;  /* 0x0000000b06077899 */ /* 0x000fe4000800063f */
[----:B------:R-:W-:Y:S02]  /*01f0*/  USHF.L.U32 UR6, UR6, 0x1, URZ ;  /* 0x0000000106067899 */ /* 0x000fe4000800063f */
[----:B0-----:R-:W-:Y:S02]  /*0200*/  ULEA UR8, UR8, UR4, 0x18 ;  /* 0x0000000408087291 */ /* 0x001fe4000f8ec03f */
[----:B------:R-:W-:-:S04]  /*0210*/  UIADD3 UR4, -UR5, 0x100000, URZ ;  /* 0x0010000005047890 */ /* 0x000fc8000fffe13f */
[----:B------:R-:W-:Y:S02]  /*0220*/  USHF.L.U32 UR5, UR4, 0xb, URZ ;  /* 0x0000000b04057899 */ /* 0x000fe4000800063f */
[----:B------:R-:W-:Y:S01]  /*0230*/  USHF.L.U32 UR4, UR4, 0x1, URZ ;  /* 0x0000000104047899 */ /* 0x000fe2000800063f */
[----:B------:R-:W0:Y:S11]  /*0240*/  FENCE.VIEW.ASYNC.S ;  /* 0x00000000000073c6 */ /* 0x000e360000000000 */
[----:B0-----:R0:W1:Y:S01]  /*0250*/  SYNCS.EXCH.64 URZ, [UR8], UR4 ;  /* 0x00000004083f75b2 */ /* 0x0010620008000100 */
[----:B------:R0:W2:Y:S01]  /*0260*/  SYNCS.EXCH.64 URZ, [UR8+0x20], UR6 ;  /* 0x00002006083f75b2 */ /* 0x0000a20008000100 */
[----:B------:R0:W3:Y:S01]  /*0270*/  SYNCS.EXCH.64 URZ, [UR8+0x8], UR4 ;  /* 0x00000804083f75b2 */ /* 0x0000e20008000100 */
[----:B------:R0:W4:Y:S01]  /*0280*/  SYNCS.EXCH.64 URZ, [UR8+0x28], UR6 ;  /* 0x00002806083f75b2 */ /* 0x0001220008000100 */
[----:B------:R0:W0:Y:S01]  /*0290*/  SYNCS.EXCH.64 URZ, [UR8+0x10], UR4 ;  /* 0x00001004083f75b2 */ /* 0x0000220008000100 */
[----:B------:R0:W0:Y:S01]  /*02a0*/  SYNCS.EXCH.64 URZ, [UR8+0x30], UR6 ;  /* 0x00003006083f75b2 */ /* 0x0000220008000100 */
[----:B------:R0:W0:Y:S01]  /*02b0*/  SYNCS.EXCH.64 URZ, [UR8+0x18], UR4 ;  /* 0x00001804083f75b2 */ /* 0x0000220008000100 */
[----:B------:R0:W0:Y:S01]  /*02c0*/  SYNCS.EXCH.64 URZ, [UR8+0x38], UR6 ;  /* 0x00003806083f75b2 */ /* 0x0000220008000100 */
[----:B------:R-:W-:Y:S01]  /*02d0*/  NOP ;  /* 0x0000000000007918 */ /* 0x000fe20000000000 */
.L_x_2:
[----:B0-----:R-:W0:Y:S01]  /*02e0*/  S2UR UR8, SR_CTAID.X ;  /* 0x00000000000879c3 */ /* 0x001e220000002500 */
[----:B------:R-:W-:Y:S01]  /*02f0*/  LOP3.LUT R4, R4, 0xffffff80, RZ, 0xc0, !PT ;  /* 0xffffff8004047812 */ /* 0x000fe200078ec0ff */
[----:B------:R-:W5:Y:S01]  /*0300*/  SHFL.IDX PT, R0, R0, RZ, 0x1f ;  /* 0x00001fff00007589 */ /* 0x000f6200000e0000 */
[----:B------:R-:W-:Y:S01]  /*0310*/  SHF.R.S32.HI R12, RZ, 0x1f, R3 ;  /* 0x0000001fff0c7819 */ /* 0x000fe20000011403 */
[----:B------:R-:W-:Y:S01]  /*0320*/  ULDC UR4, c[0x0][0x150] ;  /* 0x0000540000047ab9 */ /* 0x000fe20000000800 */
[----:B------:R-:W-:Y:S01]  /*0330*/  ELECT P0, URZ, PT ;  /* 0x00000000003f782f */ /* 0x000fe20003800000 */
[----:B------:R-:W-:Y:S01]  /*0340*/  IMAD.IADD R8, R63, 0x1, -R4 ;  /* 0x000000013f087824 */ /* 0x000fe200078e0a04 */
[----:B------:R-:W-:Y:S01]  /*0350*/  LEA.HI R12, R12, R3, RZ, 0x2 ;  /* 0x000000030c0c7211 */ /* 0x000fe200078f10ff */
[----:B------:R-:W1:Y:S01]  /*0360*/  S2R R4, SR_CTAID.Y ;  /* 0x0000000000047919 */ /* 0x000e620000002600 */
[----:B------:R-:W2:Y:S01]  /*0370*/  LDC R11, c[0x0][0x144] ;  /* 0x00005100ff0b7b82 */ /* 0x000ea20000000800 */
[----:B------:R-:W-:Y:S01]  /*0380*/  NOP ;  /* 0x0000000000007918 */ /* 0x000fe20000000000 */
[----:B------:R-:W-:Y:S01]  /*0390*/  SHF.R.S32.HI R7, RZ, 0x1f, R8 ;  /* 0x0000001fff077819 */ /* 0x000fe20000011408 */
[----:B------:R-:W-:Y:S01]  /*03a0*/  NOP ;  /* 0x0000000000007918 */ /* 0x000fe20000000000 */
[----:B------:R-:W-:Y:S01]  /*03b0*/  LOP3.LUT R12, R12, 0x3ffffffc, RZ, 0xc0, !PT ;  /* 0x3ffffffc0c0c7812 */ /* 0x000fe200078ec0ff */
[----:B------:R-:W-:Y:S01]  /*03c0*/  IMAD.MOV.U32 R22, RZ, RZ, 0x1 ;  /* 0x00000001ff167424 */ /* 0x000fe200078e00ff */
[----:B------:R-:W-:-:S02]  /*03d0*/  LEA.HI R7, R7, R8, RZ, 0x3 ;  /* 0x0000000807077211 */ /* 0x000fc400078f18ff */
[----:B------:R-:W-:Y:S01]  /*03e0*/  ISETP.NE.AND P3, PT, R5, RZ, PT ;  /* 0x000000ff0500720c */ /* 0x000fe20003f65270 */
[----:B------:R-:W-:Y:S01]  /*03f0*/  IMAD.IADD R3, R3, 0x1, -R12 ;  /* 0x0000000103037824 */ /* 0x000fe200078e0a0c */
[--C-:B------:R-:W-:Y:S01]  /*0400*/  SHF.R.S32.HI R9, RZ, 0x3, R7.reuse ;  /* 0x00000003ff097819 */ /* 0x100fe20000011407 */
[----:B------:R-:W3:Y:S01]  /*0410*/  LDC R12, c[0x0][0x140] ;  /* 0x00005000ff0c7b82 */ /* 0x000ee20000000800 */
[----:B------:R-:W-:Y:S02]  /*0420*/  SHF.R.S32.HI R10, RZ, 0x1f, R7 ;  /* 0x0000001fff0a7819 */ /* 0x000fe40000011407 */
[----:B0-----:R-:W-:Y:S02]  /*0430*/  I2FP.F32.U32 R7, UR8 ;  /* 0x0000000800077c45 */ /* 0x001fe40008201000 */
[----:B------:R-:W-:Y:S02]  /*0440*/  LEA.HI R10, R10, R9, RZ, 0x2 ;  /* 0x000000090a0a7211 */ /* 0x000fe400078f10ff */
[----:B-----5:R-:W-:Y:S01]  /*0450*/  ISETP.NE.OR P0, PT, R0, RZ, !P0 ;  /* 0x000000ff0000720c */ /* 0x020fe20004705670 */
[----:B------:R-:W-:Y:S01]  /*0460*/  FMUL R7, R7, UR4 ;  /* 0x0000000407077c20 */ /* 0x000fe20008400000 */
[----:B------:R-:W-:Y:S01]  /*0470*/  LOP3.LUT R10, R10, 0xfffffffc, RZ, 0xc0, !PT ;  /* 0xfffffffc0a0a7812 */ /* 0x000fe200078ec0ff */
[----:B------:R-:W-:-:S04]  /*0480*/  ULDC UR4, c[0x0][0x154] ;  /* 0x0000550000047ab9 */ /* 0x000fc80000000800 */
[----:B------:R-:W0:Y:S01]  /*0490*/  F2I.U32.TRUNC.NTZ R7, R7 ;  /* 0x0000000700077305 */ /* 0x000e22000020f000 */
[----:B------:R-:W-:-:S04]  /*04a0*/  IMAD.IADD R10, R9, 0x1, -R10 ;  /* 0x00000001090a7824 */ /* 0x000fc800078e0a0a */
[----:B------:R-:W-:Y:S01]  /*04b0*/  IMAD R10, R3, 0x4, R10 ;  /* 0x00000004030a7824 */ /* 0x000fe200078e020a */
[----:B------:R-:W-:Y:S01]  /*04c0*/  VOTEU.ALL UP0, P0 ;  /* 0x00000000003f7886 */ /* 0x000fe20000000000 */
[----:B------:R-:W-:Y:S02]  /*04d0*/  VOTEU.ALL UP1, P0 ;  /* 0x00000000003f7886 */ /* 0x000fe40000020000 */
[----:B------:R-:W-:Y:S01]  /*04e0*/  IMAD.SHL.U32 R19, R10, 0x4, RZ ;  /* 0x000000040a137824 */ /* 0x000fe200078e00ff */
[----:B------:R-:W-:Y:S01]  /*04f0*/  SHF.R.S32.HI R3, RZ, 0x1f, R10 ;  /* 0x0000001fff037819 */ /* 0x000fe2000001140a */
[----:B------:R-:W5:Y:S01]  /*0500*/  @!UP0 S2UR UR7, SR_CgaCtaId ;  /* 0x00000000000789c3 */ /* 0x000f620000008800 */
[----:B------:R-:W-:Y:S01]  /*0510*/  @!UP0 UMOV UR6, 0x400 ;  /* 0x0000040000068882 */ /* 0x000fe20000000000 */
[----:B---3--:R-:W-:Y:S01]  /*0520*/  ISETP.EQ.U32.AND P2, PT, R12, 0x1, PT ;  /* 0x000000010c00780c */ /* 0x008fe20003f42070 */
[----:B0-----:R-:W-:Y:S01]  /*0530*/  IMAD.MOV R14, RZ, RZ, -R7 ;  /* 0x000000ffff0e7224 */ /* 0x001fe200078e0a07 */
[----:B------:R-:W-:-:S02]  /*0540*/  LEA.HI R0, R3, R10, RZ, 0x2 ;  /* 0x0000000a03007211 */ /* 0x000fc400078f10ff */
[----:B------:R-:W-:Y:S01]  /*0550*/  LOP3.LUT R19, R10, 0xc, R19, 0x78, !PT ;  /* 0x0000000c0a137812 */ /* 0x000fe200078e7813 */
[----:B--2---:R-:W-:Y:S01]  /*0560*/  IMAD R3, R11, R14, UR8 ;  /* 0x000000080b037e24 */ /* 0x004fe2000f8e020e */
[----:B------:R-:W-:Y:S01]  /*0570*/  LOP3.LUT R9, R0, 0xfffffffc, RZ, 0xc0, !PT ;  /* 0xfffffffc00097812 */ /* 0x000fe200078ec0ff */
[----:B------:R-:W0:Y:S01]  /*0580*/  LDC R7, c[0x0][0x148] ;  /* 0x00005200ff077b82 */ /* 0x000e220000000800 */
[----:B-1----:R-:W-:-:S03]  /*0590*/  I2FP.F32.U32 R11, R4 ;  /* 0x00000004000b7245 */ /* 0x002fc60000201000 */
[----:B------:R-:W-:Y:S01]  /*05a0*/  IMAD.IADD R0, R10, 0x1, -R9 ;  /* 0x000000010a007824 */ /* 0x000fe200078e0a09 */
[----:B------:R-:W-:Y:S01]  /*05b0*/  SHF.R.S32.HI R9, RZ, 0x1f, R2 ;  /* 0x0000001fff097819 */ /* 0x000fe20000011402 */
[----:B------:R-:W-:Y:S01]  /*05c0*/  FMUL R11, R11, UR4 ;  /* 0x000000040b0b7c20 */ /* 0x000fe20008400000 */
[----:B------:R-:W-:Y:S01]  /*05d0*/  UMOV UR4, 0x20 ;  /* 0x0000002000047882 */ /* 0x000fe20000000000 */
[----:B------:R-:W-:Y:S01]  /*05e0*/  VIADD R10, R5, 0xffffffff ;  /* 0xffffffff050a7836 */ /* 0x000fe20000000000 */
[----:B------:R-:W-:Y:S01]  /*05f0*/  ISETP.NE.AND P4, PT, R0, R3, PT ;  /* 0x000000030000720c */ /* 0x000fe20003f85270 */
[----:B------:R-:W-:-:S04]  /*0600*/  @!UP0 UIADD3 UR4, -UR4, 0x100000, URZ ;  /* 0x0010000004048890 */ /* 0x000fc8000fffe13f */
[----:B------:R-:W-:Y:S02]  /*0610*/  @!UP0 USHF.L.U32 UR5, UR4, 0xb, URZ ;  /* 0x0000000b04058899 */ /* 0x000fe4000800063f */
[----:B------:R-:W-:Y:S01]  /*0620*/  @!UP0 USHF.L.U32 UR4, UR4, 0x1, URZ ;  /* 0x0000000104048899 */ /* 0x000fe2000800063f */
[----:B------:R-:W-:Y:S01]  /*0630*/  LEA.HI R9, R9, R2, RZ, 0x2 ;  /* 0x0000000209097211 */ /* 0x000fe200078f10ff */
[----:B------:R-:W1:Y:S01]  /*0640*/  F2I.U32.TRUNC.NTZ R11, R11 ;  /* 0x0000000b000b7305 */ /* 0x000e62000020f000 */
[----:B------:R-:W-:Y:S01]  /*0650*/  ISETP.GE.U32.AND P6, PT, R10, 0x2, PT ;  /* 0x000000020a00780c */ /* 0x000fe20003fc6070 */
[----:B-----5:R-:W-:Y:S01]  /*0660*/  @!UP0 ULEA UR6, UR7, UR6, 0x18 ;  /* 0x0000000607068291 */ /* 0x020fe2000f8ec03f */
[----:B------:R-:W-:Y:S01]  /*0670*/  LOP3.LUT R9, R9, 0xfffffffc, RZ, 0xc0, !PT ;  /* 0xfffffffc09097812 */ /* 0x000fe200078ec0ff */
[----:B------:R-:W-:Y:S01]  /*0680*/  VOTEU.ALL UP0, P0 ;  /* 0x00000000003f7886 */ /* 0x000fe20000000000 */
[----:B------:R-:W-:-:S03]  /*0690*/  LOP3.LUT P0, RZ, R8, 0x7, RZ, 0xc0, !PT ;  /* 0x0000000708ff7812 */ /* 0x000fc6000780c0ff */
[----:B------:R-:W-:Y:S01]  /*06a0*/  IMAD.IADD R0, R2, 0x1, -R9 ;  /* 0x0000000102007824 */ /* 0x000fe200078e0a09 */
[----:B------:R-:W-:Y:S02]  /*06b0*/  ISETP.LT.U32.AND P0, PT, R19, 0x8, !P0 ;  /* 0x000000081300780c */ /* 0x000fe40004701070 */
[----:B------:R-:W-:Y:S02]  /*06c0*/  @P4 SHF.R.S32.HI R2, RZ, 0x1f, R19 ;  /* 0x0000001fff024819 */ /* 0x000fe40000011413 */
[----:B------:R-:W-:Y:S01]  /*06d0*/  ISETP.NE.AND P1, PT, R0, 0x3, PT ;  /* 0x000000030000780c */ /* 0x000fe20003f25270 */
[----:B------:R-:W2:Y:S02]  /*06e0*/  FENCE.VIEW.ASYNC.S ;  /* 0x00000000000073c6 */ /* 0x000ea40000000000 */
[----:B--2---:R2:W3:Y:S01]  /*06f0*/  @!UP0 SYNCS.EXCH.64 URZ, [UR6+0x50], UR4 ;  /* 0x00005004063f85b2 */ /* 0x0044e20008000100 */
[----:B-1----:R-:W-:Y:S01]  /*0700*/  IMAD.MOV R20, RZ, RZ, -R11 ;  /* 0x000000ffff147224 */ /* 0x002fe200078e0a0b */
[----:B------:R-:W-:-:S02]  /*0710*/  @P4 LEA.HI R2, R2, R19, RZ, 0x2 ;  /* 0x0000001302024211 */ /* 0x000fc400078f10ff */
[----:B------:R-:W-:Y:S01]  /*0720*/  ISETP.EQ.OR P1, PT, R0, RZ, !P1 ;  /* 0x000000ff0000720c */ /* 0x000fe20004f22670 */
[----:B0-----:R-:W-:Y:S01]  /*0730*/  IMAD R9, R7, R20, R4 ;  /* 0x0000001407097224 */ /* 0x001fe200078e0204 */
[----:B------:R-:W-:Y:S02]  /*0740*/  @P4 SHF.R.S32.HI R2, RZ, 0x2, R2 ;  /* 0x00000002ff024819 */ /* 0x000fe40000011402 */
[----:B------:R-:W-:Y:S02]  /*0750*/  ISETP.EQ.AND P1, PT, R5, RZ, P1 ;  /* 0x000000ff0500720c */ /* 0x000fe40000f22270 */
[----:B------:R-:W-:Y:S02]  /*0760*/  @P4 ISETP.NE.AND P5, PT, R2, R9, PT ;  /* 0x000000090200420c */ /* 0x000fe40003fa5270 */
[----:B------:R-:W-:Y:S02]  /*0770*/  SEL R9, RZ, 0x1, !P0 ;  /* 0x00000001ff097807 */ /* 0x000fe40004000000 */
[----:B------:R-:W-:-:S02]  /*0780*/  @P4 SEL R22, RZ, 0x1, P5 ;  /* 0x00000001ff164807 */ /* 0x000fc40002800000 */
[----:B------:R-:W-:Y:S01]  /*0790*/  SEL R18, RZ, 0x1, !P1 ;  /* 0x00000001ff127807 */ /* 0x000fe20004800000 */
[----:B------:R2:W0:Y:S01]  /*07a0*/  @!UP1 SYNCS.EXCH.64 URZ, [UR6+0x58], UR4 ;  /* 0x00005804063f95b2 */ /* 0x0004220008000100 */
[----:B------:R-:W-:Y:S01]  /*07b0*/  LOP3.LUT R22, R22, R9, RZ, 0xc0, !PT ;  /* 0x0000000916167212 */ /* 0x000fe200078ec0ff */
[----:B------:R-:W-:Y:S01]  /*07c0*/  NOP ;  /* 0x0000000000007918 */ /* 0x000fe20000000000 */
[----:B------:R-:W-:Y:S02]  /*07d0*/  LOP3.LUT R11, R63, 0x7f, RZ, 0xc0, !PT ;  /* 0x0000007f3f0b7812 */ /* 0x000fe400078ec0ff */
[----:B------:R-:W-:Y:S01]  /*07e0*/  SEL R18, R18, 0x2, P6 ;  /* 0x0000000212127807 */ /* 0x000fe20003000000 */
[----:B--23--:R-:W-:Y:S06]  /*07f0*/  @!P2 BRA `(.L_x_3) ;  /* 0x000000000008a947 */ /* 0x00cfec0003800000 */
[----:B0---4-:R-:W-:Y:S01]  /*0800*/  UCGABAR_ARV ;  /* 0x00000000000079c7 */ /* 0x011fe20008000000 */
[----:B------:R-:W-:Y:S05]  /*0810*/  BRA `(.L_x_4) ;  /* 0x0000000000047947 */ /* 0x000fea0003800000 */
.L_x_3:
[----:B0---4-:R-:W-:Y:S01]  /*0820*/  NOP ;  /* 0x0000000000007918 */ /* 0x011fe20000000000 */
.L_x_4:
[----:B------:R-:W0:Y:S01]  /*0830*/  LDC R2, c[0x0][0x65c] ;  /* 0x00019700ff027b82 */ /* 0x000e220000000800 */
[----:B------:R-:W-:Y:S02]  /*0840*/  IMAD.U32 R8, RZ, RZ, UR8 ;  /* 0x00000008ff087e24 */ /* 0x000fe4000f8e00ff */
[----:B------:R-:W-:Y:S01]  /*0850*/  IMAD.MOV.U32 R9, RZ, RZ, RZ ;  /* 0x000000ffff097224 */ /* 0x000fe200078e00ff */
[----:B0-----:R-:W-:-:S04]  /*0860*/  ISETP.NE.AND P1, PT, R2, 0x1, PT ;  /* 0x000000010200780c */ /* 0x001fc80003f25270 */
[----:B------:R-:W-:-:S09]  /*0870*/  P2R R5, PR, RZ, 0x2 ;  /* 0x00000002ff057803 */ /* 0x000fd20000000000 */
[----:B------:R-:W0:Y:S01]  /*0880*/  @P1 LDC R17, c[0x0][0x10] ;  /* 0x00000400ff111b82 */ /* 0x000e220000000800 */
[----:B------:R-:W-:Y:S02]  /*0890*/  @P1 IMAD.MOV.U32 R5, RZ, RZ, RZ ;  /* 0x000000ffff051224 */ /* 0x000fe400078e00ff */
[----:B------:R-:W-:-:S05]  /*08a0*/  @P1 IMAD.MOV.U32 R15, RZ, RZ, RZ ;  /* 0x000000ffff0f1224 */ /* 0x000fca00078e00ff */
[----:B------:R-:W1:Y:S01]  /*08b0*/  @!P1 LDC R13, c[0x0][0xc] ;  /* 0x00000300ff0d9b82 */ /* 0x000e620000000800 */
[----:B------:R-:W-:Y:S01]  /*08c0*/  ULDC UR4, c[0x0][0xc] ;  /* 0x0000030000047ab9 */ /* 0x000fe20000000800 */
[----:B------:R-:W-:Y:S01]  /*08d0*/  ULDC UR5, c[0x0][0x10] ;  /* 0x0000040000057ab9 */ /* 0x000fe20000000800 */
[----:B------:R-:W-:Y:S01]  /*08e0*/  ULDC UR6, c[0x0][0x14] ;  /* 0x0000050000067ab9 */ /* 0x000fe20000000800 */
[----:B------:R-:W-:-:S04]  /*08f0*/  UIMAD.WIDE.U32 UR4, UR4, UR5, URZ ;  /* 0x00000005040472a5 */ /* 0x000fc8000f8e003f */
[----:B------:R-:W-:Y:S02]  /*0900*/  UIMAD.WIDE.U32 UR38, UR4, UR6, URZ ;  /* 0x00000006042672a5 */ /* 0x000fe4000f8e003f */
[----:B------:R-:W-:-:S04]  /*0910*/  UIMAD UR41, UR5, UR6, URZ ;  /* 0x00000006052972a4 */ /* 0x000fc8000f8e023f */
[----:B------:R-:W-:Y:S01]  /*0920*/  UIADD3 UR41, UR39, UR41, URZ ;  /* 0x0000002927297290 */ /* 0x000fe2000fffe03f */
[----:B0-----:R-:W-:-:S04]  /*0930*/  @P1 IMAD.WIDE.U32 R16, R17, UR8, R4 ;  /* 0x0000000811101c25 */ /* 0x001fc8000f8e0004 */
[----:B------:R-:W-:Y:S02]  /*0940*/  @P1 IMAD.IADD R17, R17, 0x1, R15 ;  /* 0x0000000111111824 */ /* 0x000fe400078e020f */
[----:B-1----:R-:W-:-:S04]  /*0950*/  @!P1 IMAD.WIDE.U32 R8, R4, R13, R8 ;  /* 0x0000000d04089225 */ /* 0x002fc800078e0008 */
[----:B------:R-:W-:Y:S02]  /*0960*/  @!P1 IMAD.MOV.U32 R16, RZ, RZ, R8 ;  /* 0x000000ffff109224 */ /* 0x000fe400078e0008 */
[----:B------:R-:W-:Y:S01]  /*0970*/  @!P1 IMAD.MOV.U32 R17, RZ, RZ, R9 ;  /* 0x000000ffff119224 */ /* 0x000fe200078e0009 */
[----:B------:R-:W-:Y:S06]  /*0980*/  @!P2 BRA `(.L_x_5) ;  /* 0x00000000000ca947 */ /* 0x000fec0003800000 */
[----:B------:R-:W-:Y:S01]  /*0990*/  UCGABAR_WAIT ;  /* 0x0000000000007dc7 */ /* 0x000fe20008000000 */
[----:B------:R-:W-:Y:S01]  /*09a0*/  CCTL.IVALL ;  /* 0x00000000ff00798f */ /* 0x000fe20002000000 */
[----:B------:R-:W-:Y:S05]  /*09b0*/  BRA `(.L_x_6) ;  /* 0x0000000000047947 */ /* 0x000fea0003800000 */
.L_x_5:
[----:B------:R-:W-:Y:S06]  /*09c0*/  BAR.SYNC.DEFER_BLOCKING 0x0 ;  /* 0x0000000000007b1d */ /* 0x000fec0000010000 */
.L_x_6:
[----:B------:R-:W-:Y:S05]  /*09d0*/  @!P3 BRA `(.L_x_7) ;  /* 0x0000004000d4b947 */ /* 0x000fea0003800000 */
[----:B------:R-:W-:-:S13]  /*09e0*/  ISETP.GT.U32.AND P0, PT, R10, 0x1, PT ;  /* 0x000000010a00780c */ /* 0x000fda0003f04070 */
[----:B------:R-:W-:Y:S05]  /*09f0*/  @P0 EXIT ;  /* 0x000000000000094d */ /* 0x000fea0003800000 */
[----:B------:R-:W-:Y:S01]  /*0a00*/  ULDC.64 UR4, c[0x0][0x650] ;  /* 0x0001940000047ab9 */ /* 0x000fe20000000a00 */
[----:B------:R-:W-:Y:S01]  /*0a10*/  PRMT R0, RZ, 0x7610, R0 ;  /* 0x00007610ff007816 */ /* 0x000fe20000000000 */
[----:B------:R-:W-:Y:S01]  /*0a20*/  IMAD.MOV.U32 R71, RZ, RZ, -0x1 ;  /* 0xffffffffff477424 */ /* 0x000fe200078e00ff */
[----:B------:R-:W-:Y:S01]  /*0a30*/  ISETP.GE.U32.AND P0, PT, R16, UR4, PT ;  /* 0x0000000410007c0c */ /* 0x000fe2000bf06070 */
[----:B------:R-:W-:Y:S02]  /*0a40*/  IMAD.MOV.U32 R70, RZ, RZ, -0x1 ;  /* 0xffffffffff467424 */ /* 0x000fe400078e00ff */
[----:B------:R-:W-:Y:S01]  /*0a50*/  IMAD.MOV.U32 R69, RZ, RZ, -0x1 ;  /* 0xffffffffff457424 */ /* 0x000fe200078e00ff */
[----:B------:R-:W-:-:S13]  /*0a60*/  ISETP.GE.U32.AND.EX P0, PT, R17, UR5, PT, P0 ;  /* 0x0000000511007c0c */ /* 0x000fda000bf06100 */
[----:B------:R-:W-:Y:S05]  /*0a70*/  @P0 BRA `(.L_x_8) ;  /* 0x0000000400280947 */ /* 0x000fea0003800000 */
[----:B------:R-:W0:Y:S01]  /*0a80*/  LDC.64 R24, c[0x0][0x628] ;  /* 0x00018a00ff187b82 */ /* 0x000e220000000a00 */
[----:B------:R-:W-:Y:S02]  /*0a90*/  IMAD.MOV.U32 R8, RZ, RZ, R16 ;  /* 0x000000ffff087224 */ /* 0x000fe400078e0010 */
[----:B------:R-:W-:-:S05]  /*0aa0*/  IMAD.MOV.U32 R9, RZ, RZ, R17 ;  /* 0x000000ffff097224 */ /* 0x000fca00078e0011 */
[----:B------:R-:W1:Y:S08]  /*0ab0*/  LDC R0, c[0x0][0x630] ;  /* 0x00018c00ff007b82 */ /* 0x000e700000000800 */
[----:B------:R-:W2:Y:S01]  /*0ac0*/  LDC.64 R26, c[0x0][0x620] ;  /* 0x00018800ff1a7b82 */ /* 0x000ea20000000a00 */
[----:B0-----:R-:W-:-:S04]  /*0ad0*/  ISETP.NE.U32.AND P0, PT, R24, RZ, PT ;  /* 0x000000ff1800720c */ /* 0x001fc80003f05070 */
[----:B------:R-:W-:-:S13]  /*0ae0*/  ISETP.NE.AND.EX P0, PT, R25, RZ, PT, P0 ;  /* 0x000000ff1900720c */ /* 0x000fda0003f05300 */
[----:B-12---:R-:W-:Y:S05]  /*0af0*/  @!P0 BRA `(.L_x_9) ;  /* 0x0000000000288947 */ /* 0x006fea0003800000 */
[----:B------:R-:W0:Y:S02]  /*0b00*/  LDC R15, c[0x0][0x634] ;  /* 0x00018d00ff0f7b82 */ /* 0x000e240000000800 */
[----:B0-----:R-:W-:-:S05]  /*0b10*/  IADD3 R15, P0, R16, R15, RZ ;  /* 0x0000000f100f7210 */ /* 0x001fca0007f1e0ff */
[----:B------:R-:W-:-:S04]  /*0b20*/  IMAD.X R21, RZ, RZ, R17, P0 ;  /* 0x000000ffff157224 */ /* 0x000fc800000e0611 */
[----:B------:R-:W-:-:S04]  /*0b30*/  IMAD.WIDE.U32 R8, R21, R24, RZ ;  /* 0x0000001815087225 */ /* 0x000fc800078e00ff */
[----:B------:R-:W-:-:S04]  /*0b40*/  IMAD.WIDE.U32 R12, P0, R15, R25, R8 ;  /* 0x000000190f0c7225 */ /* 0x000fc80007800008 */
[----:B------:R-:W-:-:S04]  /*0b50*/  IMAD.WIDE.U32 R8, R15, R24, RZ ;  /* 0x000000180f087225 */ /* 0x000fc800078e00ff */
[----:B------:R-:W-:Y:S01]  /*0b60*/  IMAD.X R15, RZ, RZ, RZ, P0 ;  /* 0x000000ffff0f7224 */ /* 0x000fe200000e06ff */
[----:B------:R-:W-:Y:S01]  /*0b70*/  IADD3 RZ, P0, R9, R12, RZ ;  /* 0x0000000c09ff7210 */ /* 0x000fe20007f1e0ff */
[----:B------:R-:W-:-:S04]  /*0b80*/  IMAD.MOV.U32 R14, RZ, RZ, R13 ;  /* 0x000000ffff0e7224 */ /* 0x000fc800078e000d */
[----:B------:R-:W-:-:S08]  /*0b90*/  IMAD.WIDE.U32.X R8, R21, R25, R14, P0 ;  /* 0x0000001915087225 */ /* 0x000fd000000e040e */
.L_x_9:
[----:B------:R-:W0:Y:S01]  /*0ba0*/  LDC.64 R28, c[0x0][0x640] ;  /* 0x00019000ff1c7b82 */ /* 0x000e220000000a00 */
[--C-:B------:R-:W-:Y:S01]  /*0bb0*/  SHF.R.U64 R69, R8, R0, R9.reuse ;  /* 0x0000000008457219 */ /* 0x100fe20000001209 */
[----:B------:R-:W-:Y:S01]  /*0bc0*/  IMAD R20, R7, R20, R4 ;  /* 0x0000001407147224 */ /* 0x000fe200078e0204 */
[----:B------:R-:W-:Y:S02]  /*0bd0*/  SHF.R.U32.HI R0, RZ, R0, R9 ;  /* 0x00000000ff007219 */ /* 0x000fe40000011609 */
[----:B------:R-:W-:-:S03]  /*0be0*/  IADD3 R5, P0, RZ, -R69, RZ ;  /* 0x80000045ff057210 */ /* 0x000fc60007f1e0ff */
[----:B------:R-:W1:Y:S02]  /*0bf0*/  LDC R12, c[0x0][0x618] ;  /* 0x00018600ff0c7b82 */ /* 0x000e640000000800 */
[----:B------:R-:W-:-:S04]  /*0c00*/  IMAD.X R9, RZ, RZ, ~R0, P0 ;  /* 0x000000ffff097224 */ /* 0x000fc800000e0e00 */
[-C--:B------:R-:W-:Y:S02]  /*0c10*/  IMAD R0, R9, R26.reuse, RZ ;  /* 0x0000001a09007224 */ /* 0x080fe400078e02ff */
[----:B------:R-:W2:Y:S01]  /*0c20*/  LDC R14, c[0x0][0x608] ;  /* 0x00018200ff0e7b82 */ /* 0x000ea20000000800 */
[----:B------:R-:W-:-:S04]  /*0c30*/  IMAD.WIDE.U32 R8, R5, R26, R16 ;  /* 0x0000001a05087225 */ /* 0x000fc800078e0010 */
[----:B------:R-:W-:Y:S02]  /*0c40*/  IMAD R5, R5, R27, R0 ;  /* 0x0000001b05057224 */ /* 0x000fe400078e0200 */
[----:B------:R-:W-:Y:S01]  /*0c50*/  IMAD.MOV.U32 R27, RZ, RZ, 0x1 ;  /* 0x00000001ff1b7424 */ /* 0x000fe200078e00ff */
[----:B------:R-:W3:Y:S01]  /*0c60*/  LDC R24, c[0x0][0x658] ;  /* 0x00019600ff187b82 */ /* 0x000ee20000000800 */
[----:B------:R-:W-:Y:S01]  /*0c70*/  IMAD.IADD R5, R9, 0x1, R5 ;  /* 0x0000000109057824 */ /* 0x000fe200078e0205 */
[----:B0-----:R-:W-:Y:S01]  /*0c80*/  ISETP.NE.U32.AND P0, PT, R28, RZ, PT ;  /* 0x000000ff1c00720c */ /* 0x001fe20003f05070 */
[----:B------:R-:W-:-:S03]  /*0c90*/  IMAD.MOV.U32 R9, RZ, RZ, -0x1 ;  /* 0xffffffffff097424 */ /* 0x000fc600078e00ff */
[----:B------:R-:W-:Y:S02]  /*0ca0*/  ISETP.NE.AND.EX P0, PT, R29, RZ, PT, P0 ;  /* 0x000000ff1d00720c */ /* 0x000fe40003f05300 */
[----:B------:R-:W0:Y:S01]  /*0cb0*/  LDC R21, c[0x0][0x600] ;  /* 0x00018000ff157b82 */ /* 0x000e220000000800 */
[-CC-:B-1----:R-:W-:Y:S02]  /*0cc0*/  SHF.R.U64 R10, R8, R12.reuse, R5.reuse ;  /* 0x0000000c080a7219 */ /* 0x182fe40000001205 */
[----:B------:R-:W-:-:S05]  /*0cd0*/  SHF.R.U32.HI R5, RZ, R12, R5 ;  /* 0x0000000cff057219 */ /* 0x000fca0000011605 */
[----:B------:R-:W1:Y:S01]  /*0ce0*/  LDC R23, c[0x0][0x648] ;  /* 0x00019200ff177b82 */ /* 0x000e620000000800 */
[-CC-:B--2---:R-:W-:Y:S02]  /*0cf0*/  SHF.R.U64 R30, R10, R14.reuse, R5.reuse ;  /* 0x0000000e0a1e7219 */ /* 0x184fe40000001205 */
[----:B------:R-:W-:-:S05]  /*0d00*/  SHF.R.U32.HI R5, RZ, R14, R5 ;  /* 0x0000000eff057219 */ /* 0x000fca0000011605 */
[----:B------:R-:W2:Y:S01]  /*0d10*/  LDC R25, c[0x0][0x638] ;  /* 0x00018e00ff197b82 */ /* 0x000ea20000000800 */
[-CC-:B---3--:R-:W-:Y:S02]  /*0d20*/  SHF.R.U64 R14, R30, R24.reuse, R5.reuse ;  /* 0x000000181e0e7219 */ /* 0x188fe40000001205 */
[-C--:B------:R-:W-:Y:S02]  /*0d30*/  SHF.L.U32 R0, R9, R24.reuse, RZ ;  /* 0x0000001809007219 */ /* 0x080fe400000006ff */
[----:B------:R-:W-:Y:S01]  /*0d40*/  SHF.R.U32.HI R5, RZ, R24, R5 ;  /* 0x00000018ff057219 */ /* 0x000fe20000011605 */
[----:B------:R-:W-:Y:S01]  /*0d50*/  IMAD.MOV.U32 R4, RZ, RZ, R14 ;  /* 0x000000ffff047224 */ /* 0x000fe200078e000e */
[----:B------:R-:W-:Y:S01]  /*0d60*/  LOP3.LUT R7, RZ, R0, RZ, 0x33, !PT ;  /* 0x00000000ff077212 */ /* 0x000fe200078e33ff */
[----:B------:R-:W3:Y:S01]  /*0d70*/  LDC R26, c[0x0][0x610] ;  /* 0x00018400ff1a7b82 */ /* 0x000ee20000000800 */
[----:B------:R-:W-:Y:S05]  /*0d80*/  @!P0 BRA `(.L_x_10) ;  /* 0x0000000000288947 */ /* 0x000fea0003800000 */
[----:B------:R-:W4:Y:S02]  /*0d90*/  LDC R13, c[0x0][0x64c] ;  /* 0x00019300ff0d7b82 */ /* 0x000f240000000800 */
[----:B----4-:R-:W-:-:S05]  /*0da0*/  IADD3 R13, P0, R14, R13, RZ ;  /* 0x0000000d0e0d7210 */ /* 0x010fca0007f1e0ff */
        /* <DEDUP_REMOVED lines=8> */
.L_x_10:
[----:B-1----:R-:W-:Y:S01]  /*0e30*/  SHF.R.U64 R4, R4, R23, R5 ;  /* 0x0000001704047219 */ /* 0x002fe20000001205 */
[----:B0-----:R-:W-:Y:S01]  /*0e40*/  VIADD R5, R21, 0xffffffff ;  /* 0xffffffff15057836 */ /* 0x001fe20000000000 */
[----:B------:R-:W-:Y:S02]  /*0e50*/  SHF.L.U32 R0, R27, R24, RZ ;  /* 0x000000181b007219 */ /* 0x000fe400000006ff */
[----:B------:R-:W-:Y:S01]  /*0e60*/  LOP3.LUT R7, R30, R7, RZ, 0xc0, !PT ;  /* 0x000000071e077212 */ /* 0x000fe200078ec0ff */
[----:B------:R-:W-:Y:S01]  /*0e70*/  IMAD.MOV R8, RZ, RZ, -R4 ;  /* 0x000000ffff087224 */ /* 0x000fe200078e0a04 */
[----:B------:R-:W-:Y:S02]  /*0e80*/  SEL R3, R3, R20, !P1 ;  /* 0x0000001403037207 */ /* 0x000fe40004800000 */
[----:B------:R-:W-:Y:S01]  /*0e90*/  LOP3.LUT R5, R10, R5, RZ, 0xc0, !PT ;  /* 0x000000050a057212 */ /* 0x000fe200078ec0ff */
[----:B------:R-:W-:Y:S02]  /*0ea0*/  IMAD R4, R0, R4, R7 ;  /* 0x0000000400047224 */ /* 0x000fe400078e0207 */
[----:B--2---:R-:W-:-:S02]  /*0eb0*/  IMAD R0, R8, R25, R14 ;  /* 0x0000001908007224 */ /* 0x004fc400078e020e */
[----:B---3--:R-:W-:Y:S02]  /*0ec0*/  IMAD R3, R4, R26, R3 ;  /* 0x0000001a04037224 */ /* 0x008fe400078e0203 */
[----:B------:R-:W-:Y:S02]  /*0ed0*/  IMAD.MOV.U32 R7, RZ, RZ, 0x1 ;  /* 0x00000001ff077424 */ /* 0x000fe400078e00ff */
[----:B------:R-:W-:-:S03]  /*0ee0*/  IMAD R4, R0, R21, R5 ;  /* 0x0000001500047224 */ /* 0x000fc600078e0205 */
[----:B------:R-:W-:Y:S02]  /*0ef0*/  PRMT R0, R7, 0x7610, R0 ;  /* 0x0000761007007816 */ /* 0x000fe40000000000 */
[----:B------:R-:W-:Y:S02]  /*0f00*/  SEL R70, R4, R3, !P1 ;  /* 0x0000000304467207 */ /* 0x000fe40004800000 */
[----:B------:R-:W-:-:S07]  /*0f10*/  SEL R71, R3, R4, !P1 ;  /* 0x0000000403477207 */ /* 0x000fce0004800000 */
.L_x_8:
[----:B------:R-:W-:-:S08]  /*0f20*/  NOP ;  /* 0x0000000000007918 */ /* 0x000fd00000000000 */
[----:B------:R-:W0:Y:S02]  /*0f30*/  USETMAXREG.TRY_ALLOC.CTAPOOL UP0, 0xe8 ;  /* 0x000000e8000079c8 */ /* 0x000e240008000600 */
[----:B0-----:R-:W-:-:S13]  /*0f40*/  PLOP3.LUT P0, PT, PT, PT, UP0, 0x80, 0x0 ;  /* 0x000000000000781c */ /* 0x001fda0003f0f008 */
[----:B------:R-:W-:Y:S05]  /*0f50*/  @!P0 BRA `(.L_x_8) ;  /* 0xfffffffc00f08947 */ /* 0x000fea000383ffff */
[----:B------:R-:W-:Y:S01]  /*0f60*/  ULDC.64 UR4, c[0x0][0x598] ;  /* 0x0001660000047ab9 */ /* 0x000fe20000000a00 */
[----:B------:R-:W-:Y:S01]  /*0f70*/  ULDC.64 UR36, c[0x0][0x208] ;  /* 0x0000820000247ab9 */ /* 0x000fe20000000a00 */
[----:B------:R-:W-:-:S04]  /*0f80*/  ISETP.NE.U32.AND P0, PT, RZ, UR4, PT ;  /* 0x00000004ff007c0c */ /* 0x000fc8000bf05070 */
[----:B------:R-:W-:-:S13]  /*0f90*/  ISETP.NE.AND.EX P0, PT, RZ, UR5, PT, P0 ;  /* 0x00000005ff007c0c */ /* 0x000fda000bf05300 */
[----:B------:R-:W-:Y:S05]  /*0fa0*/  @!P0 BRA `(.L_x_11) ;  /* 0x00000000001c8947 */ /* 0x000fea0003800000 */
[----:B------:R-:W0:Y:S02]  /*0fb0*/  LDC.64 R4, c[0x0][0x598] ;  /* 0x00016600ff047b82 */ /* 0x000e240000000a00 */
[----:B0-----:R-:W2:Y:S02]  /*0fc0*/  LDG.E.64 R4, desc[UR36][R4.64] ;  /* 0x0000002404047981 */ /* 0x001ea4000c1e1b00 */
[----:B--2---:R-:W-:-:S04]  /*0fd0*/  ISETP.NE.U32.AND P0, PT, R4, RZ, PT ;  /* 0x000000ff0400720c */ /* 0x004fc80003f05070 */
[----:B------:R-:W-:-:S13]  /*0fe0*/  ISETP.NE.AND.EX P0, PT, R5, RZ, PT, P0 ;  /* 0x000000ff0500720c */ /* 0x000fda0003f05300 */
[----:B------:R-:W-:Y:S05]  /*0ff0*/  @!P0 BRA `(.L_x_11) ;  /* 0x0000000000088947 */ /* 0x000fea0003800000 */
[----:B------:R0:W5:Y:S01]  /*1000*/  LD.E R23, desc[UR36][R4.64] ;  /* 0x0000002404177980 */ /* 0x000162000c101900 */
[----:B------:R-:W-:Y:S05]  /*1010*/  BRA `(.L_x_12) ;  /* 0x0000000000247947 */ /* 0x000fea0003800000 */
.L_x_11:
[----:B------:R-:W-:Y:S02]  /*1020*/  ULDC.64 UR4, c[0x0][0x588] ;  /* 0x0001620000047ab9 */ /* 0x000fe40000000a00 */
[----:B------:R-:W-:-:S04]  /*1030*/  ISETP.NE.U32.AND P0, PT, RZ, UR4, PT ;  /* 0x00000004ff007c0c */ /* 0x000fc8000bf05070 */
[----:B------:R-:W-:-:S13]  /*1040*/  ISETP.NE.AND.EX P0, PT, RZ, UR5, PT, P0 ;  /* 0x00000005ff007c0c */ /* 0x000fda000bf05300 */
[----:B------:R-:W-:Y:S05]  /*1050*/  @!P0 BRA `(.L_x_13) ;  /* 0x00000000000c8947 */ /* 0x000fea0003800000 */
[----:B------:R-:W0:Y:S02]  /*1060*/  LDC.64 R4, c[0x0][0x588] ;  /* 0x00016200ff047b82 */ /* 0x000e240000000a00 */
[----:B0-----:R1:W5:Y:S01]  /*1070*/  LDG.E R23, desc[UR36][R4.64] ;  /* 0x0000002404177981 */ /* 0x001362000c1e1900 */
[----:B------:R-:W-:Y:S05]  /*1080*/  BRA `(.L_x_12) ;  /* 0x0000000000087947 */ /* 0x000fea0003800000 */
.L_x_13:
[----:B------:R-:W-:Y:S02]  /*1090*/  ULDC UR4, c[0x0][0x580] ;  /* 0x0001600000047ab9 */ /* 0x000fe40000000800 */
[----:B------:R-:W-:-:S07]  /*10a0*/  IMAD.U32 R23, RZ, RZ, UR4 ;  /* 0x00000004ff177e24 */ /* 0x000fce000f8e00ff */
.L_x_12:
[----:B------:R-:W-:Y:S02]  /*10b0*/  ULDC.64 UR4, c[0x0][0x5a0] ;  /* 0x0001680000047ab9 */ /* 0x000fe40000000a00 */
[----:B------:R-:W-:-:S04]  /*10c0*/  ISETP.NE.U32.AND P0, PT, RZ, UR4, PT ;  /* 0x00000004ff007c0c */ /* 0x000fc8000bf05070 */
[----:B------:R-:W-:-:S13]  /*10d0*/  ISETP.NE.AND.EX P0, PT, RZ, UR5, PT, P0 ;  /* 0x00000005ff007c0c */ /* 0x000fda000bf05300 */
[----:B------:R-:W-:Y:S05]  /*10e0*/  @!P0 BRA `(.L_x_14) ;  /* 0x00000000001c8947 */ /* 0x000fea0003800000 */
[----:B01----:R-:W0:Y:S02]  /*10f0*/  LDC.64 R4, c[0x0][0x5a0] ;  /* 0x00016800ff047b82 */ /* 0x003e240000000a00 */
[----:B0-----:R-:W2:Y:S02]  /*1100*/  LDG.E.64 R4, desc[UR36][R4.64] ;  /* 0x0000002404047981 */ /* 0x001ea4000c1e1b00 */
[----:B--2---:R-:W-:-:S04]  /*1110*/  ISETP.NE.U32.AND P0, PT, R4, RZ, PT ;  /* 0x000000ff0400720c */ /* 0x004fc80003f05070 */
[----:B------:R-:W-:-:S13]  /*1120*/  ISETP.NE.AND.EX P0, PT, R5, RZ, PT, P0 ;  /* 0x000000ff0500720c */ /* 0x000fda0003f05300 */
[----:B------:R-:W-:Y:S05]  /*1130*/  @!P0 BRA `(.L_x_14) ;  /* 0x0000000000088947 */ /* 0x000fea0003800000 */
[----:B------:R0:W5:Y:S01]  /*1140*/  LD.E R58, desc[UR36][R4.64] ;  /* 0x00000024043a7980 */ /* 0x000162000c101900 */
[----:B------:R-:W-:Y:S05]  /*1150*/  BRA `(.L_x_15) ;  /* 0x0000000000247947 */ /* 0x000fea0003800000 */
.L_x_14:
[----:B------:R-:W-:Y:S02]  /*1160*/  ULDC.64 UR4, c[0x0][0x590] ;  /* 0x0001640000047ab9 */ /* 0x000fe40000000a00 */
[----:B------:R-:W-:-:S04]  /*1170*/  ISETP.NE.U32.AND P0, PT, RZ, UR4, PT ;  /* 0x00000004ff007c0c */ /* 0x000fc8000bf05070 */
[----:B------:R-:W-:-:S13]  /*1180*/  ISETP.NE.AND.EX P0, PT, RZ, UR5, PT, P0 ;  /* 0x00000005ff007c0c */ /* 0x000fda000bf05300 */
[----:B------:R-:W-:Y:S05]  /*1190*/  @!P0 BRA `(.L_x_16) ;  /* 0x00000000000c8947 */ /* 0x000fea0003800000 */
[----:B------:R-:W2:Y:S02]  /*11a0*/  LDC.64 R58, c[0x0][0x590] ;  /* 0x00016400ff3a7b82 */ /* 0x000ea40000000a00 */
[----:B--2---:R2:W5:Y:S01]  /*11b0*/  LDG.E R58, desc[UR36][R58.64] ;  /* 0x000000243a3a7981 */ /* 0x004562000c1e1900 */
[----:B------:R-:W-:Y:S05]  /*11c0*/  BRA `(.L_x_15) ;  /* 0x0000000000087947 */ /* 0x000fea0003800000 */
.L_x_16:
[----:B------:R-:W-:Y:S02]  /*11d0*/  ULDC UR4, c[0x0][0x584] ;  /* 0x0001610000047ab9 */ /* 0x000fe40000000800 */
[----:B------:R-:W-:-:S07]  /*11e0*/  IMAD.U32 R58, RZ, RZ, UR4 ;  /* 0x00000004ff3a7e24 */ /* 0x000fce000f8e00ff */
.L_x_15:
[----:B------:R-:W-:-:S13]  /*11f0*/  LOP3.LUT P0, RZ, R0, 0xff, RZ, 0xc0, !PT ;  /* 0x000000ff00ff7812 */ /* 0x000fda000780c0ff */
[----:B------:R-:W-:Y:S05]  /*1200*/  @!P0 EXIT ;  /* 0x000000000000894d */ /* 0x000fea0003800000 */
[----:B------:R-:W3:Y:S01]  /*1210*/  LDC R61, c[0x0][0x658] ;  /* 0x00019600ff3d7b82 */ /* 0x000ee20000000800 */
[----:B------:R-:W-:Y:S01]  /*1220*/  ULDC.64 UR6, c[0x0][0x288] ;  /* 0x0000a20000067ab9 */ /* 0x000fe20000000a00 */
[----:B------:R-:W-:Y:S01]  /*1230*/  LOP3.LUT R6, R6, 0x1, RZ, 0xc0, !PT ;  /* 0x0000000106067812 */ /* 0x000fe200078ec0ff */
[----:B------:R-:W-:Y:S01]  /*1240*/  UIADD3 UR4, UR7, 0x3f, URZ ;  /* 0x0000003f07047890 */ /* 0x000fe2000fffe03f */
[----:B------:R-:W-:Y:S01]  /*1250*/  SHF.R.U32.HI R0, RZ, 0x2, R63 ;  /* 0x00000002ff007819 */ /* 0x000fe2000001163f */
[----:B------:R-:W-:Y:S01]  /*1260*/  IMAD.U32 R3, RZ, RZ, UR6 ;  /* 0x00000006ff037e24 */ /* 0x000fe2000f8e00ff */
[----:B------:R-:W-:Y:S01]  /*1270*/  SHF.R.U32.HI R11, RZ, 0x1, R11 ;  /* 0x00000001ff0b7819 */ /* 0x000fe2000001160b */
[----:B------:R-:W-:Y:S01]  /*1280*/  USHF.R.S32.HI UR5, URZ, 0x1f, UR4 ;  /* 0x0000001f3f057899 */ /* 0x000fe20008011404 */
[----:B01----:R-:W0:Y:S01]  /*1290*/  LDC.64 R4, c[0x0][0x5c8] ;  /* 0x00017200ff047b82 */ /* 0x003e220000000a00 */
[----:B------:R-:W-:Y:S01]  /*12a0*/  LOP3.LUT R62, R63, 0x3, RZ, 0xc0, !PT ;  /* 0x000000033f3e7812 */ /* 0x000fe200078ec0ff */
[----:B------:R-:W-:Y:S01]  /*12b0*/  IMAD.SHL.U32 R7, R6, 0x40, RZ ;  /* 0x0000004006077824 */ /* 0x000fe200078e00ff */
[----:B------:R-:W-:Y:S01]  /*12c0*/  LOP3.LUT R0, R0, 0x7, RZ, 0xc0, !PT ;  /* 0x0000000700007812 */ /* 0x000fe200078ec0ff */
[----:B------:R-:W-:Y:S01]  /*12d0*/  ULEA.HI UR5, UR5, UR4, URZ, 0x6 ;  /* 0x0000000405057291 */ /* 0x000fe2000f8f303f */
[----:B------:R-:W-:Y:S01]  /*12e0*/  LOP3.LUT R11, R11, 0x30, RZ, 0xc0, !PT ;  /* 0x000000300b0b7812 */ /* 0x000fe200078ec0ff */
[----:B------:R-:W-:Y:S01]  /*12f0*/  IMAD R62, R62, -0x2, R3 ;  /* 0xfffffffe3e3e7824 */ /* 0x000fe200078e0203 */
[--C-:B------:R-:W-:Y:S01]  /*1300*/  LOP3.LUT R56, R7, 0x40, R0.reuse, 0xe2, !PT ;  /* 0x0000004007387812 */ /* 0x100fe200078ee200 */
[----:B------:R-:W1:Y:S01]  /*1310*/  LDC R65, c[0x0][0x600] ;  /* 0x00018000ff417b82 */ /* 0x000e620000000800 */
[----:B------:R-:W-:Y:S01]  /*1320*/  IADD3 R3, RZ, -R11, -R0 ;  /* 0x8000000bff037210 */ /* 0x000fe20007ffe800 */
[----:B------:R-:W-:Y:S01]  /*1330*/  IMAD.MOV.U32 R0, RZ, RZ, -0x1 ;  /* 0xffffffffff007424 */ /* 0x000fe200078e00ff */
[----:B------:R-:W-:Y:S01]  /*1340*/  USHF.R.S32.HI UR43, URZ, 0x6, UR5 ;  /* 0x000000063f2b7899 */ /* 0x000fe20008011405 */
[----:B------:R-:W-:Y:S01]  /*1350*/  IMAD.MOV.U32 R8, RZ, RZ, 0x1 ;  /* 0x00000001ff087424 */ /* 0x000fe200078e00ff */
[C---:B------:R-:W-:Y:S01]  /*1360*/  LOP3.LUT R64, R63.reuse, 0x80, RZ, 0xc0, !PT ;  /* 0x000000803f407812 */ /* 0x040fe200078ec0ff */
[----:B------:R-:W-:Y:S01]  /*1370*/  IMAD R3, R6, -0x40, R3 ;  /* 0xffffffc006037824 */ /* 0x000fe200078e0203 */
[----:B------:R-:W-:Y:S01]  /*1380*/  UISETP.LT.AND UP0, UPT, UR43, 0x1, UPT ;  /* 0x000000012b00788c */ /* 0x000fe2000bf01270 */
[----:B---3--:R-:W-:Y:S01]  /*1390*/  SHF.L.U32 R0, R0, R61, RZ ;  /* 0x0000003d00007219 */ /* 0x008fe200000006ff */
[----:B------:R-:W-:Y:S01]  /*13a0*/  ULDC UR4, c[0x0][0x284] ;  /* 0x0000a10000047ab9 */ /* 0x000fe20000000800 */
[----:B------:R-:W-:Y:S01]  /*13b0*/  LOP3.LUT R56, R56, R11, RZ, 0xfc, !PT ;  /* 0x0000000b38387212 */ /* 0x000fe200078efcff */
[----:B------:R-:W-:Y:S01]  /*13c0*/  USEL UR44, UR43, 0x1, UP0 ;  /* 0x000000012b2c7887 */ /* 0x000fe20008000000 */
[----:B------:R-:W-:Y:S01]  /*13d0*/  SHF.L.U32 R61, R8, R61, RZ ;  /* 0x0000003d083d7219 */ /* 0x000fe200000006ff */
[----:B------:R-:W-:Y:S01]  /*13e0*/  IMAD.SHL.U32 R63, R63, 0x2, RZ ;  /* 0x000000023f3f7824 */ /* 0x000fe200078e00ff */
[----:B------:R-:W-:Y:S01]  /*13f0*/  LOP3.LUT R68, R18, 0x1, RZ, 0xfc, !PT ;  /* 0x0000000112447812 */ /* 0x000fe200078efcff */
[----:B------:R-:W-:Y:S01]  /*1400*/  VIADD R67, R3, UR4 ;  /* 0x0000000403437c36 */ /* 0x000fe20008000000 */
[C---:B0-----:R-:W-:Y:S01]  /*1410*/  SHF.L.U64.HI R60, R4.reuse, 0x3, R5 ;  /* 0x00000003043c7819 */ /* 0x041fe20000010205 */
[----:B--2---:R-:W-:Y:S01]  /*1420*/  IMAD.SHL.U32 R59, R4, 0x8, RZ ;  /* 0x00000008043b7824 */ /* 0x004fe200078e00ff */
[----:B------:R-:W-:Y:S01]  /*1430*/  SHF.R.U32.HI R64, RZ, 0x7, R64 ;  /* 0x00000007ff407819 */ /* 0x000fe20000011640 */
[----:B------:R-:W-:Y:S01]  /*1440*/  IMAD.MOV.U32 R57, RZ, RZ, RZ ;  /* 0x000000ffff397224 */ /* 0x000fe200078e00ff */
[----:B------:R-:W-:Y:S01]  /*1450*/  LOP3.LUT R66, RZ, R0, RZ, 0x33, !PT ;  /* 0x00000000ff427212 */ /* 0x000fe200078e33ff */
[----:B------:R-:W-:Y:S01]  /*1460*/  UIADD3 UR44, UR43, -UR44, URZ ;  /* 0x8000002c2b2c7290 */ /* 0x000fe2000fffe03f */
[----:B------:R-:W-:Y:S01]  /*1470*/  UMOV UR40, URZ ;  /* 0x0000003f00287c82 */ /* 0x000fe20008000000 */
[----:B-1----:R-:W-:Y:S01]  /*1480*/  VIADD R65, R65, 0xffffffff ;  /* 0xffffffff41417836 */ /* 0x002fe20000000000 */
[----:B------:R-:W-:-:S09]  /*1490*/  UMOV UR42, URZ ;  /* 0x0000003f002a7c82 */ /* 0x000fd20008000000 */
.L_x_98:
[----:B0-----:R-:W0:Y:S01]  /*14a0*/  SHFL.IDX PT, R0, R64, RZ, 0x1f ;  /* 0x00001fff40007589 */ /* 0x001e2200000e0000 */
[----:B-1----:R-:W1:Y:S01]  /*14b0*/  S2UR UR7, SR_CgaCtaId ;  /* 0x00000000000779c3 */ /* 0x002e620000008800 */
[----:B------:R-:W-:Y:S01]  /*14c0*/  UMOV UR6, 0x400 ;  /* 0x0000040000067882 */ /* 0x000fe20000000000 */
[----:B0-----:R-:W-:Y:S01]  /*14d0*/  R2UR UR4, R0 ;  /* 0x00000000000472ca */ /* 0x001fe200000e0000 */
[----:B-1----:R-:W-:-:S12]  /*14e0*/  ULEA UR6, UR7, UR6, 0x18 ;  /* 0x0000000607067291 */ /* 0x002fd8000f8ec03f */
[----:B------:R-:W-:-:S04]  /*14f0*/  ULEA.HI UR5, UR4, UR4, URZ, 0x1 ;  /* 0x0000000404057291 */ /* 0x000fc8000f8f083f */
[----:B------:R-:W-:-:S04]  /*1500*/  ULOP3.LUT UR5, UR5, 0x7fffe, URZ, 0xc0, !UPT ;  /* 0x0007fffe05057892 */ /* 0x000fc8000f8ec03f */
[----:B------:R-:W-:-:S03]  /*1510*/  UIADD3 UR5, UR4, -UR5, URZ ;  /* 0x8000000504057290 */ /* 0x000fc6000fffe03f */
[----:B------:R-:W-:Y:S01]  /*1520*/  ULDC UR4, c[0x0][0x28c] ;  /* 0x0000a30000047ab9 */ /* 0x000fe20000000800 */
[----:B------:R-:W-:Y:S01]  /*1530*/  ULEA UR5, UR5, UR6, 0xd ;  /* 0x0000000605057291 */ /* 0x000fe2000f8e683f */
[----:B------:R-:W-:-:S03]  /*1540*/  ISETP.LT.AND P0, PT, RZ, UR4, PT ;  /* 0x00000004ff007c0c */ /* 0x000fc6000bf01270 */
[----:B------:R-:W-:-:S04]  /*1550*/  UIADD3 UR5, UR5, 0x100, URZ ;  /* 0x0000010005057890 */ /* 0x000fc8000fffe03f */
[----:B------:R-:W-:-:S04]  /*1560*/  USHF.R.U32.HI UR5, URZ, 0x4, UR5 ;  /* 0x000000043f057899 */ /* 0x000fc80008011605 */
[----:B------:R-:W-:-:S04]  /*1570*/  ULOP3.LUT UR5, UR5, 0x3fff, URZ, 0xc0, !UPT ;  /* 0x00003fff05057892 */ /* 0x000fc8000f8ec03f */
[----:B------:R-:W-:Y:S01]  /*1580*/  ULOP3.LUT UR45, UR5, 0x10000, URZ, 0xfc, !UPT ;  /* 0x00010000052d7892 */ /* 0x000fe2000f8efc3f */
[----:B---345:R-:W-:Y:S11]  /*1590*/  @P0 BRA `(.L_x_17) ;  /* 0x0000000000400947 */ /* 0x038ff60003800000 */
[----:B------:R-:W-:Y:S01]  /*15a0*/  MOV R0, 0x0 ;  /* 0x0000000000007802 */ /* 0x000fe20000000f00 */
[----:B------:R-:W-:Y:S01]  /*15b0*/  ULDC.64 UR4, c[0x4][0x68] ;  /* 0x01001a0000047ab9 */ /* 0x000fe20000000a00 */
[----:B------:R-:W-:Y:S01]  /*15c0*/  ULDC.64 UR6, c[0x4][0x8] ;  /* 0x0100020000067ab9 */ /* 0x000fe20000000a00 */
[----:B------:R-:W-:Y:S01]  /*15d0*/  IMAD.U32 R4, RZ, RZ, UR4 ;  /* 0x00000004ff047e24 */ /* 0x000fe2000f8e00ff */
[----:B------:R0:W1:Y:S01]  /*15e0*/  LDC.64 R14, c[0x4][R0] ;  /* 0x01000000000e7b82 */ /* 0x0000620000000a00 */
[----:B------:R-:W-:Y:S01]  /*15f0*/  IMAD.U32 R5, RZ, RZ, UR5 ;  /* 0x00000005ff057e24 */ /* 0x000fe2000f8e00ff */
[----:B------:R-:W-:Y:S01]  /*1600*/  ULDC.64 UR4, c[0x4][0x70] ;  /* 0x01001c0000047ab9 */ /* 0x000fe20000000a00 */
[----:B------:R-:W-:Y:S02]  /*1610*/  IMAD.U32 R10, RZ, RZ, UR6 ;  /* 0x00000006ff0a7e24 */ /* 0x000fe4000f8e00ff */
[----:B------:R-:W-:Y:S02]  /*1620*/  IMAD.U32 R6, RZ, RZ, UR4 ;  /* 0x00000004ff067e24 */ /* 0x000fe4000f8e00ff */
[----:B------:R-:W-:-:S02]  /*1630*/  IMAD.U32 R7, RZ, RZ, UR5 ;  /* 0x00000005ff077e24 */ /* 0x000fc4000f8e00ff */
[----:B------:R-:W-:Y:S02]  /*1640*/  IMAD.U32 R11, RZ, RZ, UR7 ;  /* 0x00000007ff0b7e24 */ /* 0x000fe4000f8e00ff */
[----:B------:R-:W-:Y:S02]  /*1650*/  IMAD.MOV.U32 R8, RZ, RZ, 0x1e1 ;  /* 0x000001e1ff087424 */ /* 0x000fe400078e00ff */
[----:B------:R-:W-:Y:S02]  /*1660*/  IMAD.MOV.U32 R12, RZ, RZ, 0x1 ;  /* 0x00000001ff0c7424 */ /* 0x000fe400078e00ff */
[----:B0-----:R-:W-:-:S07]  /*1670*/  IMAD.MOV.U32 R13, RZ, RZ, RZ ;  /* 0x000000ffff0d7224 */ /* 0x001fce00078e00ff */
[----:B------:R-:W-:-:S07]  /*1680*/  LEPC R20, `(.L_x_17) ;  /* 0x000000001014794e */ /* 0x000fce0000000000 */
[----:B-1---5:R-:W-:Y:S05]  /*1690*/  CALL.ABS.NOINC R14 ;  /* 0x000000000e007343 */ /* 0x022fea0003c00000 */
.L_x_17:
[----:B------:R-:W-:-:S13]  /*16a0*/  ISETP.NE.AND P0, PT, R68, 0x3, PT ;  /* 0x000000034400780c */ /* 0x000fda0003f05270 */
[----:B------:R-:W-:Y:S05]  /*16b0*/  @!P0 BRA `(.L_x_18) ;  /* 0x0000000000048947 */ /* 0x000fea0003800000 */
[----:B------:R-:W-:Y:S01]  /*16c0*/  BPT.TRAP 0x1 ;  /* 0x000000040000795c */ /* 0x000fe20000300000 */
.L_x_18:
[----:B------:R-:W0:Y:S01]  /*16d0*/  S2UR UR5, SR_CgaCtaId ;  /* 0x00000000000579c3 */ /* 0x000e220000008800 */
[----:B------:R-:W-:Y:S01]  /*16e0*/  UMOV UR4, 0x400 ;  /* 0x0000040000047882 */ /* 0x000fe20000000000 */
[----:B------:R-:W-:Y:S02]  /*16f0*/  IMAD.U32 R0, RZ, RZ, UR40 ;  /* 0x00000028ff007e24 */ /* 0x000fe4000f8e00ff */
[----:B------:R-:W-:-:S03]  /*1700*/  IMAD.U32 R3, RZ, RZ, UR42 ;  /* 0x0000002aff037e24 */ /* 0x000fc6000f8e00ff */
[----:B------:R-:W-:Y:S01]  /*1710*/  SHF.L.U32 R0, R0, 0x1f, RZ ;  /* 0x0000001f00007819 */ /* 0x000fe200000006ff */
[----:B0-----:R-:W-:-:S06]  /*1720*/  ULEA UR4, UR5, UR4, 0x18 ;  /* 0x0000000405047291 */ /* 0x001fcc000f8ec03f */
[----:B------:R-:W-:-:S04]  /*1730*/  IMAD.U32 R6, RZ, RZ, UR4 ;  /* 0x00000004ff067e24 */ /* 0x000fc8000f8e00ff */
[----:B------:R-:W-:-:S04]  /*1740*/  IMAD R3, R3, 0x8, R6 ;  /* 0x0000000803037824 */ /* 0x000fc800078e0206 */
[----:B------:R0:W1:Y:S01]  /*1750*/  SYNCS.PHASECHK.TRANS64.TRYWAIT P1, [R3+URZ], R0 ;  /* 0x00000000030075a7 */ /* 0x000062000802017f */
[----:B------:R-:W-:Y:S05]  /*1760*/  @!P0 BRA `(.L_x_19) ;  /* 0x0000000000048947 */ /* 0x000fea0003800000 */
[----:B------:R-:W-:Y:S01]  /*1770*/  BPT.TRAP 0x1 ;  /* 0x000000040000795c */ /* 0x000fe20000300000 */
.L_x_19:
[----:B------:R-:W-:-:S05]  /*1780*/  IMAD.U32 R4, RZ, RZ, UR44 ;  /* 0x0000002cff047e24 */ /* 0x000fca000f8e00ff */
[----:B------:R-:W-:Y:S01]  /*1790*/  ISETP.GE.AND P2, PT, R4, 0x1, PT ;  /* 0x000000010400780c */ /* 0x000fe20003f46270 */
[----:B-1----:R-:W-:-:S12]  /*17a0*/  @P1 BRA `(.L_x_20) ;  /* 0x0000000000081947 */ /* 0x002fd80003800000 */
[----:B------:R-:W1:Y:S02]  /*17b0*/  SYNCS.PHASECHK.TRANS64.TRYWAIT P1, [R3+URZ], R0 ;  /* 0x00000000030075a7 */ /* 0x000e64000802017f */
[----:B-1----:R-:W-:Y:S05]  /*17c0*/  @!P1 BRA `(.L_x_21) ;  /* 0x0000004c00309947 */ /* 0x002fea0003800000 */
.L_x_20:
[----:B------:R-:W-:Y:S05]  /*17d0*/  WARPSYNC.ALL ;  /* 0x0000000000007948 */ /* 0x000fea0003800000 */
[----:B------:R-:W-:Y:S01]  /*17e0*/  R2UR UR4, R6 ;  /* 0x00000000060472ca */ /* 0x000fe200000e0000 */
[----:B------:R-:W-:Y:S01]  /*17f0*/  ULEA UR5, UR42, UR45, 0xb ;  /* 0x0000002d2a057291 */ /* 0x000fe2000f8e583f */
[----:B------:R-:W-:Y:S01]  /*1800*/  WARPGROUP.ARRIVE ;  /* 0x00000000000079c5 */ /* 0x000fe20000000000 */
[----:B------:R-:W-:Y:S01]  /*1810*/  UMOV UR9, 0x40000040 ;  /* 0x4000004000097882 */ /* 0x000fe20000000000 */
[----:B------:R-:W-:-:S04]  /*1820*/  UMOV UR11, 0x40000040 ;  /* 0x40000040000b7882 */ /* 0x000fc80000000000 */
[----:B------:R-:W-:-:S05]  /*1830*/  UMOV UR8, UR5 ;  /* 0x0000000500087c82 */ /* 0x000fca0008000000 */
[----:B------:R-:W-:-:S04]  /*1840*/  UIADD3 UR4, UR4, 0x20100, URZ ;  /* 0x0002010004047890 */ /* 0x000fc8000fffe03f */
[----:B------:R-:W-:-:S04]  /*1850*/  USHF.R.U32.HI UR4, URZ, 0x4, UR4 ;  /* 0x000000043f047899 */ /* 0x000fc80008011604 */
[----:B------:R-:W-:-:S04]  /*1860*/  ULOP3.LUT UR4, UR4, 0x3fff, URZ, 0xc0, !UPT ;  /* 0x00003fff04047892 */ /* 0x000fc8000f8ec03f */
[----:B------:R-:W-:-:S04]  /*1870*/  ULOP3.LUT UR4, UR4, 0x10000, URZ, 0xfc, !UPT ;  /* 0x0001000004047892 */ /* 0x000fc8000f8efc3f */
[----:B------:R-:W-:-:S07]  /*1880*/  ULEA UR6, UR42, UR4, 0xa ;  /* 0x000000042a067291 */ /* 0x000fce000f8e503f */
[----:B------:R-:W-:Y:S02]  /*1890*/  UMOV UR10, UR6 ;  /* 0x00000006000a7c82 */ /* 0x000fe40008000000 */
[----:B------:R-:W-:Y:S01]  /*18a0*/  HGMMA.64x64x8.F32.TF32 R24, gdesc[UR8], RZ, !UPT, gsb0 ;  /* 0x04e00000081879f0 */ /* 0x000fe2000c0028ff */
[----:B------:R-:W-:Y:S02]  /*18b0*/  UIADD3 UR8, UR5, 0x2, URZ ;  /* 0x0000000205087890 */ /* 0x000fe4000fffe03f */
[----:B------:R-:W-:Y:S01]  /*18c0*/  UIADD3 UR10, UR6, 0x2, URZ ;  /* 0x00000002060a7890 */ /* 0x000fe2000fffe03f */
[----:B------:R-:W-:Y:S01]  /*18d0*/  UMOV UR9, 0x40000040 ;  /* 0x4000004000097882 */ /* 0x000fe20000000000 */
[----:B------:R-:W-:Y:S01]  /*18e0*/  UMOV UR11, 0x40000040 ;  /* 0x40000040000b7882 */ /* 0x000fe20000000000 */
[----:B------:R-:W-:Y:S02]  /*18f0*/  WARPGROUP.DEPBAR.LE gsb0, 0x0 ;  /* 0x00008000000079c5 */ /* 0x000fe40000010000 */
[----:B------:R-:W-:-:S06]  /*1900*/  WARPGROUP.ARRIVE ;  /* 0x00000000000079c5 */ /* 0x000fcc0000000000 */
[----:B------:R-:W-:Y:S01]  /*1910*/  HGMMA.64x64x8.F32.TF32 R24, gdesc[UR8], R24, gsb0 ;  /* 0x04e00000081879f0 */ /* 0x000fe20008002818 */
        /* <DEDUP_REMOVED lines=41> */
[----:B------:R-:W-:Y:S03]  /*1bb0*/  HGMMA.64x64x8.F32.TF32 R24, gdesc[UR8], R24, gsb0 ;  /* 0x04e00000081879f0 */ /* 0x000fe60008002818 */
[----:B------:R-:W-:Y:S02]  /*1bc0*/  WARPGROUP.DEPBAR.LE gsb0, 0x0 ;  /* 0x00008000000079c5 */ /* 0x000fe40000010000 */
[----:B------:R-:W-:Y:S05]  /*1bd0*/  @!P2 BRA `(.L_x_22) ;  /* 0x000000040098a947 */ /* 0x000fea0003800000 */
[----:B------:R-:W-:Y:S01]  /*1be0*/  UIADD3 UR5, UR42, 0x1, URZ ;  /* 0x000000012a057890 */ /* 0x000fe2000fffe03f */
[----:B01----:R-:W-:Y:S02]  /*1bf0*/  IMAD.U32 R0, RZ, RZ, UR44 ;  /* 0x0000002cff007e24 */ /* 0x003fe4000f8e00ff */
[----:B------:R-:W-:Y:S01]  /*1c00*/  IMAD.U32 R3, RZ, RZ, UR42 ;  /* 0x0000002aff037e24 */ /* 0x000fe2000f8e00ff */
[----:B------:R-:W-:-:S04]  /*1c10*/  UISETP.NE.AND UP0, UPT, UR5, 0x4, UPT ;  /* 0x000000040500788c */ /* 0x000fc8000bf05270 */
[----:B------:R-:W-:Y:S02]  /*1c20*/  USEL UR6, URZ, 0x1, UP0 ;  /* 0x000000013f067887 */ /* 0x000fe40008000000 */
[----:B------:R-:W-:Y:S02]  /*1c30*/  USEL UR5, UR5, URZ, UP0 ;  /* 0x0000003f05057287 */ /* 0x000fe40008000000 */
[----:B------:R-:W-:-:S06]  /*1c40*/  ULOP3.LUT UR6, UR40, UR6, URZ, 0x3c, !UPT ;  /* 0x0000000628067292 */ /* 0x000fcc000f8e3c3f */
[----:B------:R-:W-:-:S07]  /*1c50*/  IMAD.U32 R7, RZ, RZ, UR6 ;  /* 0x00000006ff077e24 */ /* 0x000fce000f8e00ff */
.L_x_29:
[----:B------:R-:W-:Y:S05]  /*1c60*/  @!P0 BRA `(.L_x_23) ;  /* 0x0000000000048947 */ /* 0x000fea0003800000 */
[----:B------:R-:W-:Y:S01]  /*1c70*/  BPT.TRAP 0x1 ;  /* 0x000000040000795c */ /* 0x000fe20000300000 */
.L_x_23:
[----:B------:R-:W0:Y:S01]  /*1c80*/  S2UR UR7, SR_CgaCtaId ;  /* 0x00000000000779c3 */ /* 0x000e220000008800 */
[----:B------:R-:W-:Y:S01]  /*1c90*/  UMOV UR6, 0x400 ;  /* 0x0000040000067882 */ /* 0x000fe20000000000 */
[----:B------:R-:W-:Y:S01]  /*1ca0*/  IMAD.U32 R5, RZ, RZ, UR5 ;  /* 0x00000005ff057e24 */ /* 0x000fe2000f8e00ff */
[----:B------:R-:W-:Y:S01]  /*1cb0*/  SHF.L.U32 R4, R7, 0x1f, RZ ;  /* 0x0000001f07047819 */ /* 0x000fe200000006ff */
[----:B0-----:R-:W-:-:S06]  /*1cc0*/  ULEA UR6, UR7, UR6, 0x18 ;  /* 0x0000000607067291 */ /* 0x001fcc000f8ec03f */
[----:B------:R-:W-:-:S04]  /*1cd0*/  IMAD.U32 R6, RZ, RZ, UR6 ;  /* 0x00000006ff067e24 */ /* 0x000fc8000f8e00ff */
[----:B------:R-:W-:-:S04]  /*1ce0*/  IMAD R5, R5, 0x8, R6 ;  /* 0x0000000805057824 */ /* 0x000fc800078e0206 */
[----:B------:R0:W1:Y:S01]  /*1cf0*/  SYNCS.PHASECHK.TRANS64.TRYWAIT P1, [R5+URZ], R4 ;  /* 0x00000004050075a7 */ /* 0x000062000802017f */
[----:B------:R-:W-:Y:S05]  /*1d00*/  @!P0 BRA `(.L_x_24) ;  /* 0x0000000000048947 */ /* 0x000fea0003800000 */
[----:B------:R-:W-:Y:S01]  /*1d10*/  BPT.TRAP 0x1 ;  /* 0x000000040000795c */ /* 0x000fe20000300000 */
.L_x_24:
[----:B-1----:R-:W-:Y:S05]  /*1d20*/  @P1 BRA `(.L_x_25) ;  /* 0x0000000000081947 */ /* 0x002fea0003800000 */
[----:B------:R-:W1:Y:S02]  /*1d30*/  SYNCS.PHASECHK.TRANS64.TRYWAIT P1, [R5+URZ], R4 ;  /* 0x00000004050075a7 */ /* 0x000e64000802017f */
[----:B-1----:R-:W-:Y:S05]  /*1d40*/  @!P1 BRA `(.L_x_26) ;  /* 0x0000004400e49947 */ /* 0x002fea0003800000 */
.L_x_25:
[----:B------:R-:W-:Y:S01]  /*1d50*/  ULEA UR6, UR5, UR45, 0xb ;  /* 0x0000002d05067291 */ /* 0x000fe2000f8e583f */
[----:B------:R-:W-:Y:S01]  /*1d60*/  WARPGROUP.ARRIVE ;  /* 0x00000000000079c5 */ /* 0x000fe20000000000 */
[----:B------:R-:W-:Y:S01]  /*1d70*/  ULEA UR7, UR5, UR4, 0xa ;  /* 0x0000000405077291 */ /* 0x000fe2000f8e503f */
[----:B------:R-:W-:Y:S01]  /*1d80*/  UMOV UR9, 0x40000040 ;  /* 0x4000004000097882 */ /* 0x000fe20000000000 */
[----:B------:R-:W-:-:S03]  /*1d90*/  UMOV UR11, 0x40000040 ;  /* 0x40000040000b7882 */ /* 0x000fc60000000000 */
[----:B------:R-:W-:Y:S02]  /*1da0*/  UMOV UR8, UR6 ;  /* 0x0000000600087c82 */ /* 0x000fe40008000000 */
[----:B------:R-:W-:Y:S02]  /*1db0*/  UMOV UR10, UR7 ;  /* 0x00000007000a7c82 */ /* 0x000fe40008000000 */
[----:B------:R-:W-:Y:S01]  /*1dc0*/  HGMMA.64x64x8.F32.TF32 R24, gdesc[UR8], R24, gsb0 ;  /* 0x04e00000081879f0 */ /* 0x000fe20008002818 */
[----:B------:R-:W-:Y:S02]  /*1dd0*/  UIADD3 UR8, UR6, 0x2, URZ ;  /* 0x0000000206087890 */ /* 0x000fe4000fffe03f */
[----:B------:R-:W-:Y:S01]  /*1de0*/  UIADD3 UR10, UR7, 0x2, URZ ;  /* 0x00000002070a7890 */ /* 0x000fe2000fffe03f */
[----:B------:R-:W-:Y:S01]  /*1df0*/  UMOV UR9, 0x40000040 ;  /* 0x4000004000097882 */ /* 0x000fe20000000000 */
[----:B------:R-:W-:Y:S01]  /*1e00*/  UMOV UR11, 0x40000040 ;  /* 0x40000040000b7882 */ /* 0x000fe20000000000 */
[----:B------:R-:W-:-:S02]  /*1e10*/  WARPGROUP.DEPBAR.LE gsb0, 0x0 ;  /* 0x00008000000079c5 */ /* 0x000fc40000010000 */
        /* <DEDUP_REMOVED lines=46> */
[----:B------:R-:W-:Y:S01]  /*2100*/  BPT.TRAP 0x1 ;  /* 0x000000040000795c */ /* 0x000fe20000300000 */
.L_x_27:
[----:B------:R-:W-:-:S13]  /*2110*/  ISETP.NE.AND P1, PT, R22, RZ, PT ;  /* 0x000000ff1600720c */ /* 0x000fda0003f25270 */
[----:B01----:R-:W-:-:S04]  /*2120*/  @P1 IMAD R4, R3, 0x8, R6 ;  /* 0x0000000803041824 */ /* 0x003fc800078e0206 */
[----:B------:R-:W-:-:S05]  /*2130*/  @P1 VIADD R4, R4, 0x20 ;  /* 0x0000002004041836 */ /* 0x000fca0000000000 */
[----:B------:R-:W-:-:S04]  /*2140*/  @P1 PRMT R4, R19, 0x654, R4 ;  /* 0x0000065413041816 */ /* 0x000fc80000000004 */
[----:B------:R0:W-:Y:S01]  /*2150*/  @P1 SYNCS.ARRIVE.TRANS64.RED.A1T0 RZ, [R4+URZ], RZ ;  /* 0x000000ff04ff19a7 */ /* 0x0001e2000810043f */
[----:B------:R-:W-:-:S13]  /*2160*/  ISETP.GT.U32.AND P1, PT, R18, 0x1, PT ;  /* 0x000000011200780c */ /* 0x000fda0003f24070 */
[----:B0-----:R-:W-:Y:S05]  /*2170*/  @P1 BRA `(.L_x_28) ;  /* 0x0000000000041947 */ /* 0x001fea0003800000 */
[----:B------:R-:W-:Y:S01]  /*2180*/  BPT.TRAP 0x1 ;  /* 0x000000040000795c */ /* 0x000fe20000300000 */
.L_x_28:
[----:B------:R-:W-:Y:S01]  /*2190*/  UIADD3 UR5, UR5, 0x1, URZ ;  /* 0x0000000105057890 */ /* 0x000fe2000fffe03f */
[C---:B------:R-:W-:Y:S01]  /*21a0*/  ISETP.GT.AND P2, PT, R0.reuse, 0x1, PT ;  /* 0x000000010000780c */ /* 0x040fe20003f44270 */
[----:B------:R-:W-:Y:S02]  /*21b0*/  VIADD R3, R3, 0x1 ;  /* 0x0000000103037836 */ /* 0x000fe40000000000 */
[----:B------:R-:W-:Y:S01]  /*21c0*/  UISETP.NE.AND UP0, UPT, UR5, 0x4, UPT ;  /* 0x000000040500788c */ /* 0x000fe2000bf05270 */
[----:B------:R-:W-:Y:S02]  /*21d0*/  VIADD R0, R0, 0xffffffff ;  /* 0xffffffff00007836 */ /* 0x000fe40000000000 */
[C---:B------:R-:W-:Y:S01]  /*21e0*/  ISETP.NE.AND P1, PT, R3.reuse, 0x4, PT ;  /* 0x000000040300780c */ /* 0x040fe20003f25270 */
[----:B------:R-:W-:Y:S02]  /*21f0*/  USEL UR6, URZ, 0x1, UP0 ;  /* 0x000000013f067887 */ /* 0x000fe40008000000 */
[----:B------:R-:W-:Y:S01]  /*2200*/  USEL UR5, UR5, URZ, UP0 ;  /* 0x0000003f05057287 */ /* 0x000fe20008000000 */
[----:B------:R-:W-:-:S03]  /*2210*/  SEL R3, R3, RZ, P1 ;  /* 0x000000ff03037207 */ /* 0x000fc60000800000 */
[----:B------:R-:W-:Y:S01]  /*2220*/  LOP3.LUT R7, R7, UR6, RZ, 0x3c, !PT ;  /* 0x0000000607077c12 */ /* 0x000fe2000f8e3cff */
[----:B------:R-:W-:Y:S07]  /*2230*/  @P2 BRA `(.L_x_29) ;  /* 0xfffffff800882947 */ /* 0x000fee000383ffff */
.L_x_22:
[----:B01----:R-:W0:Y:S02]  /*2240*/  LDC R0, c[0x0][0x28c] ;  /* 0x0000a300ff007b82 */ /* 0x003e240000000800 */
[----:B0-----:R-:W-:-:S13]  /*2250*/  ISETP.GE.AND P1, PT, R0, 0x1, PT ;  /* 0x000000010000780c */ /* 0x001fda0003f26270 */
[----:B------:R-:W-:Y:S05]  /*2260*/  @!P1 BRA `(.L_x_30) ;  /* 0x0000000000389947 */ /* 0x000fea0003800000 */
[----:B------:R-:W-:Y:S05]  /*2270*/  @!P0 BRA `(.L_x_31) ;  /* 0x0000000000048947 */ /* 0x000fea0003800000 */
[----:B------:R-:W-:Y:S01]  /*2280*/  BPT.TRAP 0x1 ;  /* 0x000000040000795c */ /* 0x000fe20000300000 */
.L_x_31:
[----:B------:R-:W-:-:S13]  /*2290*/  ISETP.NE.AND P0, PT, R22, RZ, PT ;  /* 0x000000ff1600720c */ /* 0x000fda0003f05270 */
[----:B------:R-:W-:-:S05]  /*22a0*/  VOTEU.ANY UP0, P0 ;  /* 0x00000000003f7886 */ /* 0x000fca0000000100 */
[----:B------:R-:W-:-:S06]  /*22b0*/  @UP0 UIADD3 UR4, UR44, UR42, URZ ;  /* 0x0000002a2c040290 */ /* 0x000fcc000fffe03f */
[----:B------:R-:W-:-:S04]  /*22c0*/  IMAD.U32 R0, RZ, RZ, UR4 ;  /* 0x00000004ff007e24 */ /* 0x000fc8000f8e00ff */
[----:B------:R-:W-:-:S05]  /*22d0*/  @P0 IMAD.SHL.U32 R0, R0, 0x8, RZ ;  /* 0x0000000800000824 */ /* 0x000fca00078e00ff */
[----:B------:R-:W-:-:S04]  /*22e0*/  @P0 LOP3.LUT R0, R0, 0x18, RZ, 0xc0, !PT ;  /* 0x0000001800000812 */ /* 0x000fc800078ec0ff */
[----:B------:R-:W-:-:S04]  /*22f0*/  @P0 IADD3 R0, R6, 0x20, R0 ;  /* 0x0000002006000810 */ /* 0x000fc80007ffe000 */
[----:B------:R-:W-:-:S04]  /*2300*/  @P0 PRMT R0, R19, 0x654, R0 ;  /* 0x0000065413000816 */ /* 0x000fc80000000000 */
[----:B------:R0:W-:Y:S01]  /*2310*/  @P0 SYNCS.ARRIVE.TRANS64.RED.A1T0 RZ, [R0+URZ], RZ ;  /* 0x000000ff00ff09a7 */ /* 0x0001e2000810043f */
[----:B------:R-:W-:-:S13]  /*2320*/  ISETP.GT.U32.AND P0, PT, R18, 0x1, PT ;  /* 0x000000011200780c */ /* 0x000fda0003f04070 */
[----:B0-----:R-:W-:Y:S05]  /*2330*/  @P0 BRA `(.L_x_30) ;  /* 0x0000000000040947 */ /* 0x001fea0003800000 */
[----:B------:R-:W-:Y:S01]  /*2340*/  BPT.TRAP 0x1 ;  /* 0x000000040000795c */ /* 0x000fe20000300000 */
.L_x_30:
[----:B------:R-:W-:Y:S01]  /*2350*/  IMAD.SHL.U32 R6, R70, 0x40, RZ ;  /* 0x0000004046067824 */ /* 0x000fe200078e00ff */
[----:B------:R-:W-:Y:S01]  /*2360*/  ULDC UR6, c[0x0][0x288] ;  /* 0x0000a20000067ab9 */ /* 0x000fe20000000800 */
[----:B------:R-:W-:Y:S01]  /*2370*/  SHF.R.S32.HI R9, RZ, 0x1f, R69 ;  /* 0x0000001fff097819 */ /* 0x000fe20000011445 */
[C---:B------:R-:W-:Y:S01]  /*2380*/  IMAD.SHL.U32 R8, R71.reuse, 0x80, RZ ;  /* 0x0000008047087824 */ /* 0x040fe200078e00ff */
[----:B------:R-:W-:Y:S01]  /*2390*/  ULDC.64 UR4, c[0x0][0x5d0] ;  /* 0x0001740000047ab9 */ /* 0x000fe20000000a00 */
[C---:B------:R-:W-:Y:S01]  /*23a0*/  LOP3.LUT R10, R6.reuse, 0x6, R63, 0xf8, !PT ;  /* 0x00000006060a7812 */ /* 0x040fe200078ef83f */
[----:B------:R-:W-:Y:S01]  /*23b0*/  IMAD.WIDE R70, R71, 0x80, R56 ;  /* 0x0000008047467825 */ /* 0x000fe200078e0238 */
[----:B------:R-:W-:Y:S01]  /*23c0*/  ISETP.GE.AND P0, PT, R6, UR6, PT ;  /* 0x0000000606007c0c */ /* 0x000fe2000bf06270 */
[----:B------:R-:W-:Y:S01]  /*23d0*/  ULDC UR6, c[0x0][0x284] ;  /* 0x0000a10000067ab9 */ /* 0x000fe20000000800 */
[----:B------:R-:W-:Y:S01]  /*23e0*/  SHF.R.S32.HI R11, RZ, 0x1f, R10 ;  /* 0x0000001fff0b7819 */ /* 0x000fe2000001140a */
[----:B------:R-:W-:Y:S01]  /*23f0*/  IMAD R0, R9, UR4, RZ ;  /* 0x0000000409007c24 */ /* 0x000fe2000f8e02ff */
[----:B------:R-:W-:-:S03]  /*2400*/  ISETP.GE.OR P0, PT, R8, UR6, P0 ;  /* 0x0000000608007c0c */ /* 0x000fc60008706670 */
[C---:B------:R-:W-:Y:S02]  /*2410*/  IMAD R3, R69.reuse, UR5, R0 ;  /* 0x0000000545037c24 */ /* 0x040fe4000f8e0200 */
[----:B------:R-:W-:Y:S01]  /*2420*/  IMAD.WIDE.U32 R4, R69, UR4, R10 ;  /* 0x0000000445047c25 */ /* 0x000fe2000f8e000a */
[----:B------:R-:W-:-:S03]  /*2430*/  ULDC.64 UR4, c[0x0][0x5c8] ;  /* 0x0001720000047ab9 */ /* 0x000fc60000000a00 */
[----:B------:R-:W-:Y:S02]  /*2440*/  IMAD R7, R71, UR4, RZ ;  /* 0x0000000447077c24 */ /* 0x000fe4000f8e02ff */
[----:B------:R-:W-:Y:S02]  /*2450*/  IMAD.IADD R5, R5, 0x1, R3 ;  /* 0x0000000105057824 */ /* 0x000fe400078e0203 */
[C---:B------:R-:W-:Y:S02]  /*2460*/  IMAD R7, R70.reuse, UR5, R7 ;  /* 0x0000000546077c24 */ /* 0x040fe4000f8e0207 */
[----:B------:R-:W-:-:S04]  /*2470*/  IMAD.WIDE.U32 R72, R70, UR4, R4 ;  /* 0x0000000446487c25 */ /* 0x000fc8000f8e0004 */
[----:B------:R-:W-:Y:S01]  /*2480*/  IMAD.MOV.U32 R0, RZ, RZ, -0x1 ;  /* 0xffffffffff007424 */ /* 0x000fe200078e00ff */
[----:B------:R-:W-:Y:S06]  /*2490*/  @P0 BRA `(.L_x_32) ;  /* 0x0000002000780947 */ /* 0x000fec0003800000 */
[----:B-----5:R-:W-:Y:S01]  /*24a0*/  FSETP.NEU.AND P1, PT, R58, RZ, PT ;  /* 0x000000ff3a00720b */ /* 0x020fe20003f2d000 */
[----:B------:R-:W-:Y:S01]  /*24b0*/  IMAD.IADD R6, R62, 0x1, -R6 ;  /* 0x000000013e067824 */ /* 0x000fe200078e0a06 */
[----:B------:R-:W-:Y:S01]  /*24c0*/  BSSY B0, `(.L_x_32) ;  /* 0x000021b000007945 */ /* 0x000fe20003800000 */
[----:B------:R-:W-:Y:S02]  /*24d0*/  IMAD.IADD R3, R67, 0x1, -R8 ;  /* 0x0000000143037824 */ /* 0x000fe400078e0a08 */
[----:B------:R-:W-:Y:S01]  /*24e0*/  IMAD.IADD R83, R73, 0x1, R7 ;  /* 0x0000000149537824 */ /* 0x000fe200078e0207 */
[----:B------:R-:W-:-:S04]  /*24f0*/  ISETP.GT.AND P0, PT, R6, RZ, PT ;  /* 0x000000ff0600720c */ /* 0x000fc80003f04270 */
[----:B------:R-:W-:-:S03]  /*2500*/  ISETP.GT.AND P2, PT, R3, RZ, P0 ;  /* 0x000000ff0300720c */ /* 0x000fc60000744270 */
[----:B------:R-:W-:Y:S10]  /*2510*/  @!P1 BRA `(.L_x_33) ;  /* 0x0000001400dc9947 */ /* 0x000ff40003800000 */
[----:B------:R-:W0:Y:S01]  /*2520*/  LDC.64 R76, c[0x0][0x5b8] ;  /* 0x00016e00ff4c7b82 */ /* 0x000e220000000a00 */
[----:B------:R-:W-:-:S07]  /*2530*/  ULDC.64 UR4, c[0x0][0x5c0] ;  /* 0x0001700000047ab9 */ /* 0x000fce0000000a00 */
[----:B------:R-:W1:Y:S08]  /*2540*/  LDC.64 R78, c[0x0][0x5b0] ;  /* 0x00016c00ff4e7b82 */ /* 0x000e700000000a00 */
[----:B------:R-:W2:Y:S01]  /*2550*/  LDC.64 R80, c[0x0][0x5a8] ;  /* 0x00016a00ff507b82 */ /* 0x000ea20000000a00 */
[-C--:B0-----:R-:W-:Y:S02]  /*2560*/  IMAD R4, R9, R76.reuse, RZ ;  /* 0x0000004c09047224 */ /* 0x081fe400078e02ff */
[----:B------:R-:W-:-:S04]  /*2570*/  IMAD.WIDE.U32 R74, R69, R76, R10 ;  /* 0x0000004c454a7225 */ /* 0x000fc800078e000a */
[----:B------:R-:W-:Y:S02]  /*2580*/  IMAD R73, R69, R77, R4 ;  /* 0x0000004d45497224 */ /* 0x000fe400078e0204 */
[-C--:B-1----:R-:W-:Y:S02]  /*2590*/  IMAD R4, R71, R78.reuse, RZ ;  /* 0x0000004e47047224 */ /* 0x082fe400078e02ff */
[----:B------:R-:W-:Y:S02]  /*25a0*/  IMAD.IADD R13, R75, 0x1, R73 ;  /* 0x000000014b0d7824 */ /* 0x000fe400078e0249 */
[----:B------:R-:W-:Y:S02]  /*25b0*/  IMAD.MOV.U32 R12, RZ, RZ, R74 ;  /* 0x000000ffff0c7224 */ /* 0x000fe400078e004a */
[C---:B------:R-:W-:Y:S02]  /*25c0*/  IMAD R71, R70.reuse, R79, R4 ;  /* 0x0000004f46477224 */ /* 0x040fe400078e0204 */
[----:B------:R-:W-:-:S04]  /*25d0*/  IMAD.WIDE.U32 R4, R70, R78, R12 ;  /* 0x0000004e46047225 */ /* 0x000fc800078e000c */
[----:B------:R-:W-:Y:S01]  /*25e0*/  IMAD.IADD R5, R5, 0x1, R71 ;  /* 0x0000000105057824 */ /* 0x000fe200078e0247 */
[----:B--2---:R-:W-:-:S04]  /*25f0*/  LEA R14, P1, R4, R80, 0x2 ;  /* 0x00000050040e7211 */ /* 0x004fc800078210ff */
[----:B------:R-:W-:-:S05]  /*2600*/  LEA.HI.X R15, R4, R81, R5, 0x2, P1 ;  /* 0x00000051040f7211 */ /* 0x000fca00008f1405 */
[----:B------:R0:W2:Y:S01]  /*2610*/  @P2 LDG.E.LTC128B R7, desc[UR36][R14.64] ;  /* 0x000000240e072981 */ /* 0x0000a2000c1e1920 */
[----:B------:R-:W-:Y:S01]  /*2620*/  LEA R8, P3, R72, UR4, 0x2 ;  /* 0x0000000448087c11 */ /* 0x000fe2000f8610ff */
[----:B------:R-:W-:Y:S01]  /*2630*/  IMAD.WIDE.U32 R4, R70, R78, R10 ;  /* 0x0000004e46047225 */ /* 0x000fe200078e000a */
[----:B------:R-:W-:Y:S01]  /*2640*/  ISETP.GT.AND P1, PT, R6, 0x1, PT ;  /* 0x000000010600780c */ /* 0x000fe20003f24270 */
[----:B------:R-:W-:Y:S02]  /*2650*/  BSSY B1, `(.L_x_34) ;  /* 0x0000012000017945 */ /* 0x000fe40003800000 */
[----:B------:R-:W-:Y:S02]  /*2660*/  IMAD.IADD R5, R71, 0x1, R5 ;  /* 0x0000000147057824 */ /* 0x000fe400078e0205 */
[----:B------:R-:W-:Y:S01]  /*2670*/  IMAD.WIDE.U32 R20, R69, R76, R4 ;  /* 0x0000004c45147225 */ /* 0x000fe200078e0004 */
[----:B0-----:R-:W-:-:S03]  /*2680*/  SHF.L.U64.HI R15, R78, 0x3, R79 ;  /* 0x000000034e0f7819 */ /* 0x001fc6000001024f */
[----:B------:R-:W-:Y:S01]  /*2690*/  IMAD.IADD R5, R73, 0x1, R21 ;  /* 0x0000000149057824 */ /* 0x000fe200078e0215 */
[----:B------:R-:W-:Y:S01]  /*26a0*/  LEA R4, P4, R20, R80, 0x2 ;  /* 0x0000005014047211 */ /* 0x000fe200078810ff */
[----:B------:R-:W-:-:S03]  /*26b0*/  IMAD.SHL.U32 R14, R78, 0x8, RZ ;  /* 0x000000084e0e7824 */ /* 0x000fc600078e00ff */
[----:B------:R-:W-:Y:S01]  /*26c0*/  LEA.HI.X R5, R20, R81, R5, 0x2, P4 ;  /* 0x0000005114057211 */ /* 0x000fe200020f1405 */
[----:B------:R-:W-:Y:S01]  /*26d0*/  IMAD.WIDE.U32 R20, R70, R78, R14 ;  /* 0x0000004e46147225 */ /* 0x000fe200078e000e */
[----:B--2---:R-:W-:-:S05]  /*26e0*/  LOP3.LUT R9, R7, 0xffffe000, RZ, 0xc0, !PT ;  /* 0xffffe00007097812 */ /* 0x004fca00078ec0ff */
[----:B------:R-:W-:-:S04]  /*26f0*/  FMUL R9, R9, R58 ;  /* 0x0000003a09097220 */ /* 0x000fc80000400000 */
[----:B------:R-:W-:Y:S01]  /*2700*/  FFMA R77, R24, R23, R9 ;  /* 0x00000017184d7223 */ /* 0x000fe20000000009 */
[----:B------:R-:W-:Y:S02]  /*2710*/  LEA.HI.X R9, R72, UR5, R83, 0x2, P3 ;  /* 0x0000000548097c11 */ /* 0x000fe400098f1453 */
[----:B------:R-:W-:Y:S02]  /*2720*/  ISETP.GT.AND P3, PT, R3, RZ, P1 ;  /* 0x000000ff0300720c */ /* 0x000fe40000f64270 */
[----:B------:R-:W-:-:S05]  /*2730*/  F2FP.TF32.F32.PACK_B R77, R77 ;  /* 0x0000004dff4d723e */ /* 0x000fca00024050ff */
[----:B------:R0:W-:Y:S06]  /*2740*/  @P2 STG.E desc[UR36][R8.64], R77 ;  /* 0x0000004d08002986 */ /* 0x0001ec000c101924 */
[----:B------:R-:W-:Y:S05]  /*2750*/  @!P3 BRA `(.L_x_35) ;  /* 0x000000000004b947 */ /* 0x000fea0003800000 */
[----:B------:R1:W5:Y:S02]  /*2760*/  LDG.E.LTC128B R7, desc[UR36][R4.64+0x4] ;  /* 0x0000042404077981 */ /* 0x000364000c1e1920 */
.L_x_35:
[----:B------:R-:W-:Y:S05]  /*2770*/  BSYNC B1 ;  /* 0x0000000000017941 */ /* 0x000fea0003800000 */
.L_x_34:
[----:B-----5:R-:W-:Y:S01]  /*2780*/  LOP3.LUT R15, R7, 0xffffe000, RZ, 0xc0, !PT ;  /* 0xffffe000070f7812 */ /* 0x020fe200078ec0ff */
[----:B------:R-:W-:Y:S01]  /*2790*/  IMAD.IADD R71, R71, 0x1, R21 ;  /* 0x0000000147477824 */ /* 0x000fe200078e0215 */
[----:B------:R-:W-:Y:S01]  /*27a0*/  IADD3 R74, P2, R74, R20, RZ ;  /* 0x000000144a4a7210 */ /* 0x000fe20007f5e0ff */
[----:B------:R-:W-:Y:S01]  /*27b0*/  IMAD.MOV.U32 R24, RZ, RZ, R7 ;  /* 0x000000ffff187224 */ /* 0x000fe200078e0007 */
[----:B------:R-:W-:Y:S01]  /*27c0*/  ISETP.GT.AND P0, PT, R3, 0x8, P0 ;  /* 0x000000080300780c */ /* 0x000fe20000704270 */
[----:B------:R-:W-:Y:S02]  /*27d0*/  FMUL R12, R15, R58 ;  /* 0x0000003a0f0c7220 */ /* 0x000fe40000400000 */
[----:B------:R-:W-:Y:S01]  /*27e0*/  IMAD.X R13, R71, 0x1, R13, P2 ;  /* 0x00000001470d7824 */ /* 0x000fe200010e060d */
[----:B------:R-:W-:Y:S01]  /*27f0*/  LEA R14, P2, R74, R80, 0x2 ;  /* 0x000000504a0e7211 */ /* 0x000fe200078410ff */
[----:B------:R-:W-:-:S03]  /*2800*/  FFMA R25, R25, R23, R12 ;  /* 0x0000001719197223 */ /* 0x000fc6000000000c */
[----:B------:R-:W-:Y:S02]  /*2810*/  LEA.HI.X R15, R74, R81, R13, 0x2, P2 ;  /* 0x000000514a0f7211 */ /* 0x000fe400010f140d */
[----:B------:R-:W-:-:S05]  /*2820*/  F2FP.TF32.F32.PACK_B R25, R25 ;  /* 0x00000019ff19723e */ /* 0x000fca00024050ff */
[----:B------:R2:W-:Y:S04]  /*2830*/  @P3 STG.E desc[UR36][R8.64+0x4], R25 ;  /* 0x0000041908003986 */ /* 0x0005e8000c101924 */
[----:B------:R-:W3:Y:S01]  /*2840*/  @P0 LDG.E.LTC128B R24, desc[UR36][R14.64] ;  /* 0x000000240e180981 */ /* 0x000ee2000c1e1920 */
[----:B------:R-:W-:Y:S01]  /*2850*/  IADD3 R20, P2, R10, R20, RZ ;  /* 0x000000140a147210 */ /* 0x000fe20007f5e0ff */
[----:B------:R-:W-:Y:S01]  /*2860*/  BSSY B1, `(.L_x_36) ;  /* 0x0000011000017945 */ /* 0x000fe20003800000 */
[----:B------:R-:W-:-:S03]  /*2870*/  ISETP.GT.AND P1, PT, R3, 0x8, P1 ;  /* 0x000000080300780c */ /* 0x000fc60000f24270 */
[----:B------:R-:W-:Y:S01]  /*2880*/  IMAD.X R21, R11, 0x1, R71, P2 ;  /* 0x000000010b157824 */ /* 0x000fe200010e0647 */
[C---:B------:R-:W-:Y:S02]  /*2890*/  SHF.L.U64.HI R11, R59.reuse, 0x2, R60 ;  /* 0x000000023b0b7819 */ /* 0x040fe4000001023c */
[----:B------:R-:W-:Y:S01]  /*28a0*/  LEA R12, P2, R59, R8, 0x2 ;  /* 0x000000083b0c7211 */ /* 0x000fe200078410ff */
[----:B------:R-:W-:-:S04]  /*28b0*/  IMAD.WIDE.U32 R20, R69, R76, R20 ;  /* 0x0000004c45147225 */ /* 0x000fc800078e0014 */
[----:B------:R-:W-:Y:S01]  /*28c0*/  IMAD.X R13, R11, 0x1, R9, P2 ;  /* 0x000000010b0d7824 */ /* 0x000fe200010e0609 */
[----:B------:R-:W-:Y:S02]  /*28d0*/  LEA R10, P3, R20, R80, 0x2 ;  /* 0x00000050140a7211 */ /* 0x000fe400078610ff */
[----:B---3--:R-:W-:-:S05]  /*28e0*/  LOP3.LUT R7, R24, 0xffffe000, RZ, 0xc0, !PT ;  /* 0xffffe00018077812 */ /* 0x008fca00078ec0ff */
[----:B------:R-:W-:-:S04]  /*28f0*/  FMUL R7, R7, R58 ;  /* 0x0000003a07077220 */ /* 0x000fc80000400000 */
[----:B------:R-:W-:Y:S01]  /*2900*/  FFMA R69, R26, R23, R7 ;  /* 0x000000171a457223 */ /* 0x000fe20000000007 */
[----:B------:R-:W-:-:S04]  /*2910*/  IMAD.IADD R7, R73, 0x1, R21 ;  /* 0x0000000149077824 */ /* 0x000fc800078e0215 */
[----:B------:R-:W-:Y:S02]  /*2920*/  F2FP.TF32.F32.PACK_B R69, R69 ;  /* 0x00000045ff45723e */ /* 0x000fe400024050ff */
[----:B------:R-:W-:-:S03]  /*2930*/  LEA.HI.X R11, R20, R81, R7, 0x2, P3 ;  /* 0x00000051140b7211 */ /* 0x000fc600018f1407 */
[----:B------:R2:W-:Y:S01]  /*2940*/  @P0 STG.E desc[UR36][R12.64], R69 ;  /* 0x000000450c000986 */ /* 0x0005e2000c101924 */
[----:B------:R-:W-:Y:S05]  /*2950*/  @!P1 BRA `(.L_x_37) ;  /* 0x0000000000049947 */ /* 0x000fea0003800000 */
[----:B------:R3:W5:Y:S02]  /*2960*/  LDG.E.LTC128B R24, desc[UR36][R10.64+0x4] ;  /* 0x000004240a187981 */ /* 0x000764000c1e1920 */
.L_x_37:
[----:B------:R-:W-:Y:S05]  /*2970*/  BSYNC B1 ;  /* 0x0000000000017941 */ /* 0x000fea0003800000 */
.L_x_36:
[----:B-----5:R-:W-:Y:S01]  /*2980*/  LOP3.LUT R7, R24, 0xffffe000, RZ, 0xc0, !PT ;  /* 0xffffe00018077812 */ /* 0x020fe200078ec0ff */
[----:B------:R-:W-:Y:S01]  /*2990*/  BSSY B1, `(.L_x_38) ;  /* 0x0000009000017945 */ /* 0x000fe20003800000 */
[----:B------:R-:W-:-:S03]  /*29a0*/  ISETP.GT.AND P0, PT, R6, 0x8, PT ;  /* 0x000000080600780c */ /* 0x000fc60003f04270 */
[----:B------:R-:W-:Y:S01]  /*29b0*/  FMUL R14, R7, R58 ;  /* 0x0000003a070e7220 */ /* 0x000fe20000400000 */
[----:B------:R-:W-:-:S03]  /*29c0*/  ISETP.GT.AND P2, PT, R3, RZ, P0 ;  /* 0x000000ff0300720c */ /* 0x000fc60000744270 */
[----:B------:R-:W-:-:S05]  /*29d0*/  FFMA R27, R27, R23, R14 ;  /* 0x000000171b1b7223 */ /* 0x000fca000000000e */
[----:B------:R-:W-:-:S05]  /*29e0*/  F2FP.TF32.F32.PACK_B R27, R27 ;  /* 0x0000001bff1b723e */ /* 0x000fca00024050ff */
[----:B------:R4:W-:Y:S01]  /*29f0*/  @P1 STG.E desc[UR36][R12.64+0x4], R27 ;  /* 0x0000041b0c001986 */ /* 0x0009e2000c101924 */
[----:B------:R-:W-:Y:S05]  /*2a00*/  @!P2 BRA `(.L_x_39) ;  /* 0x000000000004a947 */ /* 0x000fea0003800000 */
[----:B------:R0:W5:Y:S02]  /*2a10*/  LDG.E.LTC128B R24, desc[UR36][R4.64+0x20] ;  /* 0x0000202404187981 */ /* 0x000164000c1e1920 */
.L_x_39:
[----:B------:R-:W-:Y:S05]  /*2a20*/  BSYNC B1 ;  /* 0x0000000000017941 */ /* 0x000fea0003800000 */
.L_x_38:
        /* <DEDUP_REMOVED lines=10> */
.L_x_41:
[----:B------:R-:W-:Y:S05]  /*2ad0*/  BSYNC B1 ;  /* 0x0000000000017941 */ /* 0x000fea0003800000 */
.L_x_40:
[----:B0----5:R-:W-:Y:S01]  /*2ae0*/  LOP3.LUT R7, R24, 0xffffe000, RZ, 0xc0, !PT ;  /* 0xffffe00018077812 */ /* 0x021fe200078ec0ff */
[----:B------:R-:W-:Y:S01]  /*2af0*/  BSSY B1, `(.L_x_42) ;  /* 0x0000008000017945 */ /* 0x000fe20003800000 */
[----:B------:R-:W-:-:S03]  /*2b00*/  ISETP.GT.AND P0, PT, R3, 0x8, P0 ;  /* 0x000000080300780c */ /* 0x000fc60000704270 */
[----:B------:R-:W-:-:S04]  /*2b10*/  FMUL R14, R7, R58 ;  /* 0x0000003a070e7220 */ /* 0x000fc80000400000 */
[----:B------:R-:W-:-:S05]  /*2b20*/  FFMA R29, R29, R23, R14 ;  /* 0x000000171d1d7223 */ /* 0x000fca000000000e */
[----:B------:R-:W-:-:S05]  /*2b30*/  F2FP.TF32.F32.PACK_B R29, R29 ;  /* 0x0000001dff1d723e */ /* 0x000fca00024050ff */
[----:B------:R0:W-:Y:S01]  /*2b40*/  @P3 STG.E desc[UR36][R8.64+0x24], R29 ;  /* 0x0000241d08003986 */ /* 0x0001e2000c101924 */
[----:B------:R-:W-:Y:S05]  /*2b50*/  @!P0 BRA `(.L_x_43) ;  /* 0x0000000000048947 */ /* 0x000fea0003800000 */
[----:B------:R0:W5:Y:S02]  /*2b60*/  LDG.E.LTC128B R24, desc[UR36][R10.64+0x20] ;  /* 0x000020240a187981 */ /* 0x000164000c1e1920 */
.L_x_43:
[----:B------:R-:W-:Y:S05]  /*2b70*/  BSYNC B1 ;  /* 0x0000000000017941 */ /* 0x000fea0003800000 */
.L_x_42:
[----:B-----5:R-:W-:Y:S01]  /*2b80*/  LOP3.LUT R7, R24, 0xffffe000, RZ, 0xc0, !PT ;  /* 0xffffe00018077812 */ /* 0x020fe200078ec0ff */
        /* <DEDUP_REMOVED lines=8> */
.L_x_45:
[----:B------:R-:W-:Y:S05]  /*2c10*/  BSYNC B1 ;  /* 0x0000000000017941 */ /* 0x000fea0003800000 */
.L_x_44:
[----:B0----5:R-:W-:Y:S01]  /*2c20*/  LOP3.LUT R7, R24, 0xffffe000, RZ, 0xc0, !PT ;  /* 0xffffe00018077812 */ /* 0x021fe200078ec0ff */
        /* <DEDUP_REMOVED lines=9> */
.L_x_47:
[----:B------:R-:W-:Y:S05]  /*2cc0*/  BSYNC B1 ;  /* 0x0000000000017941 */ /* 0x000fea0003800000 */
.L_x_46:
        /* <DEDUP_REMOVED lines=10> */
.L_x_49:
[----:B------:R-:W-:Y:S05]  /*2d70*/  BSYNC B1 ;  /* 0x0000000000017941 */ /* 0x000fea0003800000 */
.L_x_48:
        /* <DEDUP_REMOVED lines=9> */
.L_x_51:
[----:B------:R-:W-:Y:S05]  /*2e10*/  BSYNC B1 ;  /* 0x0000000000017941 */ /* 0x000fea0003800000 */
.L_x_50:
        /* <DEDUP_REMOVED lines=9> */
.L_x_53:
[----:B------:R-:W-:Y:S05]  /*2eb0*/  BSYNC B1 ;  /* 0x0000000000017941 */ /* 0x000fea0003800000 */
.L_x_52:
        /* <DEDUP_REMOVED lines=10> */
.L_x_55:
[----:B------:R-:W-:Y:S05]  /*2f60*/  BSYNC B1 ;  /* 0x0000000000017941 */ /* 0x000fea0003800000 */
.L_x_54:
        /* <DEDUP_REMOVED lines=10> */
.L_x_57:
[----:B------:R-:W-:Y:S05]  /*3010*/  BSYNC B1 ;  /* 0x0000000000017941 */ /* 0x000fea0003800000 */
.L_x_56:
        /* <DEDUP_REMOVED lines=9> */
.L_x_59:
[----:B------:R-:W-:Y:S05]  /*30b0*/  BSYNC B1 ;  /* 0x0000000000017941 */ /* 0x000fea0003800000 */
.L_x_58:
        /* <DEDUP_REMOVED lines=9> */
.L_x_61:
[----:B------:R-:W-:Y:S05]  /*3150*/  BSYNC B1 ;  /* 0x0000000000017941 */ /* 0x000fea0003800000 */
.L_x_60:
        /* <DEDUP_REMOVED lines=10> */
.L_x_63:
[----:B------:R-:W-:Y:S05]  /*3200*/  BSYNC B1 ;  /* 0x0000000000017941 */ /* 0x000fea0003800000 */
.L_x_62:
        /* <DEDUP_REMOVED lines=10> */
.L_x_65:
[----:B------:R-:W-:Y:S05]  /*32b0*/  BSYNC B1 ;  /* 0x0000000000017941 */ /* 0x000fea0003800000 */
.L_x_64:
        /* <DEDUP_REMOVED lines=9> */
.L_x_67:
[----:B------:R-:W-:Y:S05]  /*3350*/  BSYNC B1 ;  /* 0x0000000000017941 */ /* 0x000fea0003800000 */
.L_x_66:
        /* <DEDUP_REMOVED lines=9> */
.L_x_69:
[----:B------:R-:W-:Y:S05]  /*33f0*/  BSYNC B1 ;  /* 0x0000000000017941 */ /* 0x000fea0003800000 */
.L_x_68:
        /* <DEDUP_REMOVED lines=10> */
.L_x_71:
[----:B------:R-:W-:Y:S05]  /*34a0*/  BSYNC B1 ;  /* 0x0000000000017941 */ /* 0x000fea0003800000 */
.L_x_70:
        /* <DEDUP_REMOVED lines=10> */
.L_x_73:
[----:B------:R-:W-:Y:S05]  /*3550*/  BSYNC B1 ;  /* 0x0000000000017941 */ /* 0x000fea0003800000 */
.L_x_72:
        /* <DEDUP_REMOVED lines=9> */
.L_x_75:
[----:B------:R-:W-:Y:S05]  /*35f0*/  BSYNC B1 ;  /* 0x0000000000017941 */ /* 0x000fea0003800000 */
.L_x_74:
        /* <DEDUP_REMOVED lines=9> */
.L_x_77:
[----:B------:R-:W-:Y:S05]  /*3690*/  BSYNC B1 ;  /* 0x0000000000017941 */ /* 0x000fea0003800000 */
.L_x_76:
        /* <DEDUP_REMOVED lines=10> */
.L_x_79:
[----:B------:R-:W-:Y:S05]  /*3740*/  BSYNC B1 ;  /* 0x0000000000017941 */ /* 0x000fea0003800000 */
.L_x_78:
        /* <DEDUP_REMOVED lines=10> */
.L_x_81:
[----:B------:R-:W-:Y:S05]  /*37f0*/  BSYNC B1 ;  /* 0x0000000000017941 */ /* 0x000fea0003800000 */
.L_x_80:
        /* <DEDUP_REMOVED lines=9> */
.L_x_83:
[----:B------:R-:W-:Y:S05]  /*3890*/  BSYNC B1 ;  /* 0x0000000000017941 */ /* 0x000fea0003800000 */
.L_x_82:
        /* <DEDUP_REMOVED lines=9> */
.L_x_85:
[----:B------:R-:W-:Y:S05]  /*3930*/  BSYNC B1 ;  /* 0x0000000000017941 */ /* 0x000fea0003800000 */
.L_x_84:
        /* <DEDUP_REMOVED lines=10> */
.L_x_87:
[----:B------:R-:W-:Y:S05]  /*39e0*/  BSYNC B1 ;  /* 0x0000000000017941 */ /* 0x000fea0003800000 */
.L_x_86:
[----:B-----5:R-:W-:Y:S01]  /*39f0*/  LOP3.LUT R7, R24, 0xffffe000, RZ, 0xc0, !PT ;  /* 0xffffe00018077812 */ /* 0x020fe200078ec0ff */
[----:B------:R-:W-:Y:S01]  /*3a00*/  BSSY B1, `(.L_x_88) ;  /* 0x000000b000017945 */ /* 0x000fe20003800000 */
[----:B------:R-:W-:Y:S01]  /*3a10*/  ISETP.GT.AND P1, PT, R6, 0x39, PT ;  /* 0x000000390600780c */ /* 0x000fe20003f24270 */
[----:B------:R-:W-:Y:S02]  /*3a20*/  @P2 IMAD.MOV.U32 R6, RZ, RZ, R8 ;  /* 0x000000ffff062224 */ /* 0x000fe400078e0008 */
[----:B------:R-:W-:Y:S01]  /*3a30*/  FMUL R7, R7, R58 ;  /* 0x0000003a07077220 */ /* 0x000fe20000400000 */
[----:B------:R-:W-:-:S03]  /*3a40*/  ISETP.GT.AND P3, PT, R3, RZ, P1 ;  /* 0x000000ff0300720c */ /* 0x000fc60000f64270 */
[----:B------:R-:W-:Y:S01]  /*3a50*/  FFMA R15, R52, R23, R7 ;  /* 0x00000017340f7223 */ /* 0x000fe20000000007 */
[----:B------:R-:W-:-:S04]  /*3a60*/  @P2 IMAD.MOV.U32 R7, RZ, RZ, R9 ;  /* 0x000000ffff072224 */ /* 0x000fc800078e0009 */
[----:B------:R-:W-:-:S05]  /*3a70*/  F2FP.TF32.F32.PACK_B R15, R15 ;  /* 0x0000000fff0f723e */ /* 0x000fca00024050ff */
[----:B------:R0:W-:Y:S01]  /*3a80*/  @P2 STG.E desc[UR36][R6.64+0xe0], R15 ;  /* 0x0000e00f06002986 */ /* 0x0001e2000c101924 */
[----:B------:R-:W-:Y:S05]  /*3a90*/  @!P3 BRA `(.L_x_89) ;  /* 0x000000000004b947 */ /* 0x000fea0003800000 */
[----:B------:R0:W5:Y:S02]  /*3aa0*/  LDG.E.LTC128B R24, desc[UR36][R4.64+0xe4] ;  /* 0x0000e42404187981 */ /* 0x000164000c1e1920 */
.L_x_89:
[----:B------:R-:W-:Y:S05]  /*3ab0*/  BSYNC B1 ;  /* 0x0000000000017941 */ /* 0x000fea0003800000 */
.L_x_88:
[----:B01---5:R-:W-:Y:S01]  /*3ac0*/  LOP3.LUT R5, R24, 0xffffe000, RZ, 0xc0, !PT ;  /* 0xffffe00018057812 */ /* 0x023fe200078ec0ff */
        /* <DEDUP_REMOVED lines=8> */
.L_x_91:
[----:B------:R-:W-:Y:S05]  /*3b50*/  BSYNC B1 ;  /* 0x0000000000017941 */ /* 0x000fea0003800000 */
.L_x_90:
[----:B-----5:R-:W-:Y:S01]  /*3b60*/  LOP3.LUT R5, R24, 0xffffe000, RZ, 0xc0, !PT ;  /* 0xffffe00018057812 */ /* 0x020fe200078ec0ff */
[----:B------:R-:W-:Y:S01]  /*3b70*/  @P0 IMAD.MOV.U32 R4, RZ, RZ, R12 ;  /* 0x000000ffff040224 */ /* 0x000fe200078e000c */
[----:B------:R-:W-:Y:S01]  /*3b80*/  ISETP.GT.AND P1, PT, R3, 0x8, P1 ;  /* 0x000000080300780c */ /* 0x000fe20000f24270 */
[----:B------:R-:W-:Y:S02]  /*3b90*/  BSSY B1, `(.L_x_92) ;  /* 0x0000008000017945 */ /* 0x000fe40003800000 */
[----:B------:R-:W-:-:S04]  /*3ba0*/  FMUL R5, R5, R58 ;  /* 0x0000003a05057220 */ /* 0x000fc80000400000 */
[----:B------:R-:W-:Y:S01]  /*3bb0*/  FFMA R7, R54, R23, R5 ;  /* 0x0000001736077223 */ /* 0x000fe20000000005 */
[----:B------:R-:W-:-:S04]  /*3bc0*/  @P0 IMAD.MOV.U32 R5, RZ, RZ, R13 ;  /* 0x000000ffff050224 */ /* 0x000fc800078e000d */
[----:B------:R-:W-:-:S05]  /*3bd0*/  F2FP.TF32.F32.PACK_B R7, R7 ;  /* 0x00000007ff07723e */ /* 0x000fca00024050ff */
[----:B------:R0:W-:Y:S01]  /*3be0*/  @P0 STG.E desc[UR36][R4.64+0xe0], R7 ;  /* 0x0000e00704000986 */ /* 0x0001e2000c101924 */
[----:B------:R-:W-:Y:S05]  /*3bf0*/  @!P1 BRA `(.L_x_93) ;  /* 0x0000000000049947 */ /* 0x000fea0003800000 */
[----:B------:R0:W5:Y:S02]  /*3c00*/  LDG.E.LTC128B R24, desc[UR36][R10.64+0xe4] ;  /* 0x0000e4240a187981 */ /* 0x000164000c1e1920 */
.L_x_93:
[----:B------:R-:W-:Y:S05]  /*3c10*/  BSYNC B1 ;  /* 0x0000000000017941 */ /* 0x000fea0003800000 */
.L_x_92:
[----:B------:R-:W-:Y:S05]  /*3c20*/  @!P1 BRA `(.L_x_94) ;  /* 0x0000000800909947 */ /* 0x000fea0003800000 */
[----:B-----5:R-:W-:-:S05]  /*3c30*/  LOP3.LUT R3, R24, 0xffffe000, RZ, 0xc0, !PT ;  /* 0xffffe00018037812 */ /* 0x020fca00078ec0ff */
[----:B0-----:R-:W-:-:S04]  /*3c40*/  FMUL R4, R3, R58 ;  /* 0x0000003a03047220 */ /* 0x001fc80000400000 */
[----:B------:R-:W-:-:S05]  /*3c50*/  FFMA R55, R55, R23, R4 ;  /* 0x0000001737377223 */ /* 0x000fca0000000004 */
[----:B------:R-:W-:-:S05]  /*3c60*/  F2FP.TF32.F32.PACK_B R55, R55 ;  /* 0x00000037ff37723e */ /* 0x000fca00024050ff */
[----:B------:R0:W-:Y:S01]  /*3c70*/  STG.E desc[UR36][R12.64+0xe4], R55 ;  /* 0x0000e4370c007986 */ /* 0x0001e2000c101924 */
[----:B------:R-:W-:Y:S05]  /*3c80*/  BRA `(.L_x_94) ;  /* 0x0000000800787947 */ /* 0x000fea0003800000 */
.L_x_33:
[----:B------:R-:W-:Y:S01]  /*3c90*/  ISETP.GT.AND P4, PT, R6, 0x1, PT ;  /* 0x000000010600780c */ /* 0x000fe20003f84270 */
[----:B------:R-:W-:Y:S01]  /*3ca0*/  ULDC.64 UR4, c[0x0][0x5c0] ;  /* 0x0001700000047ab9 */ /* 0x000fe20000000a00 */
[-C--:B------:R-:W-:Y:S01]  /*3cb0*/  FMUL R7, R24, R23.reuse ;  /* 0x0000001718077220 */ /* 0x080fe20000400000 */
[----:B------:R-:W-:Y:S01]  /*3cc0*/  LEA R4, P3, R72, UR4, 0x2 ;  /* 0x0000000448047c11 */ /* 0x000fe2000f8610ff */
[-C--:B------:R-:W-:Y:S01]  /*3cd0*/  FMUL R25, R25, R23.reuse ;  /* 0x0000001719197220 */ /* 0x080fe20000400000 */
[----:B------:R-:W-:Y:S01]  /*3ce0*/  ISETP.GT.AND P1, PT, R3, RZ, P4 ;  /* 0x000000ff0300720c */ /* 0x000fe20002724270 */
[-C--:B------:R-:W-:Y:S01]  /*3cf0*/  FMUL R11, R26, R23.reuse ;  /* 0x000000171a0b7220 */ /* 0x080fe20000400000 */
[----:B------:R-:W-:Y:S01]  /*3d00*/  LEA.HI.X R5, R72, UR5, R83, 0x2, P3 ;  /* 0x0000000548057c11 */ /* 0x000fe200098f1453 */
[----:B------:R-:W-:Y:S01]  /*3d10*/  FMUL R27, R27, R23 ;  /* 0x000000171b1b7220 */ /* 0x000fe20000400000 */
[----:B------:R-:W-:Y:S01]  /*3d20*/  F2FP.TF32.F32.PACK_B R7, R7 ;  /* 0x00000007ff07723e */ /* 0x000fe200024050ff */
[----:B------:R-:W-:Y:S01]  /*3d30*/  FMUL R29, R29, R23 ;  /* 0x000000171d1d7220 */ /* 0x000fe20000400000 */
[----:B------:R-:W-:Y:S01]  /*3d40*/  F2FP.TF32.F32.PACK_B R25, R25 ;  /* 0x00000019ff19723e */ /* 0x000fe200024050ff */
[-C--:B------:R-:W-:Y:S01]  /*3d50*/  FMUL R31, R31, R23.reuse ;  /* 0x000000171f1f7220 */ /* 0x080fe20000400000 */
[C---:B------:R-:W-:Y:S01]  /*3d60*/  SHF.L.U64.HI R9, R59.reuse, 0x2, R60 ;  /* 0x000000023b097819 */ /* 0x040fe2000001023c */
[----:B------:R0:W-:Y:S01]  /*3d70*/  @P2 STG.E desc[UR36][R4.64], R7 ;  /* 0x0000000704002986 */ /* 0x0001e2000c101924 */
[----:B------:R-:W-:Y:S01]  /*3d80*/  LEA R8, P3, R59, R4, 0x2 ;  /* 0x000000043b087211 */ /* 0x000fe200078610ff */
[-C--:B------:R-:W-:Y:S01]  /*3d90*/  FMUL R13, R32, R23.reuse ;  /* 0x00000017200d7220 */ /* 0x080fe20000400000 */
[C---:B------:R-:W-:Y:S01]  /*3da0*/  ISETP.GT.AND P2, PT, R6.reuse, 0x8, PT ;  /* 0x000000080600780c */ /* 0x040fe20003f44270 */
[----:B------:R-:W-:Y:S01]  /*3db0*/  @P1 STG.E desc[UR36][R4.64+0x4], R25 ;  /* 0x0000041904001986 */ /* 0x000fe2000c101924 */
[----:B------:R-:W-:Y:S01]  /*3dc0*/  ISETP.GT.AND P1, PT, R6, 0x9, PT ;  /* 0x000000090600780c */ /* 0x000fe20003f24270 */
[----:B------:R-:W-:Y:S01]  /*3dd0*/  IMAD.X R9, R9, 0x1, R5, P3 ;  /* 0x0000000109097824 */ /* 0x000fe200018e0605 */
[----:B------:R-:W-:Y:S01]  /*3de0*/  ISETP.GT.AND P0, PT, R3, 0x8, P0 ;  /* 0x000000080300780c */ /* 0x000fe20000704270 */
[-C--:B------:R-:W-:Y:S01]  /*3df0*/  FMUL R33, R33, R23.reuse ;  /* 0x0000001721217220 */ /* 0x080fe20000400000 */
[----:B------:R-:W-:Y:S01]  /*3e00*/  ISETP.GT.AND P4, PT, R3, 0x8, P4 ;  /* 0x000000080300780c */ /* 0x000fe20002784270 */
[-C--:B------:R-:W-:Y:S01]  /*3e10*/  FMUL R35, R35, R23.reuse ;  /* 0x0000001723237220 */ /* 0x080fe20000400000 */
[C---:B------:R-:W-:Y:S01]  /*3e20*/  ISETP.GT.AND P5, PT, R3.reuse, RZ, P2 ;  /* 0x000000ff0300720c */ /* 0x040fe200017a4270 */
[-C--:B0-----:R-:W-:Y:S01]  /*3e30*/  FMUL R7, R28, R23.reuse ;  /* 0x000000171c077220 */ /* 0x081fe20000400000 */
[----:B------:R-:W-:Y:S01]  /*3e40*/  ISETP.GT.AND P3, PT, R3, RZ, P1 ;  /* 0x000000ff0300720c */ /* 0x000fe20000f64270 */
[----:B------:R-:W-:Y:S01]  /*3e50*/  FMUL R37, R37, R23 ;  /* 0x0000001725257220 */ /* 0x000fe20000400000 */
[----:B------:R-:W-:Y:S01]  /*3e60*/  F2FP.TF32.F32.PACK_B R11, R11 ;  /* 0x0000000bff0b723e */ /* 0x000fe200024050ff */
[----:B------:R-:W-:Y:S01]  /*3e70*/  FMUL R39, R39, R23 ;  /* 0x0000001727277220 */ /* 0x000fe20000400000 */
[----:B------:R-:W-:Y:S01]  /*3e80*/  F2FP.TF32.F32.PACK_B R27, R27 ;  /* 0x0000001bff1b723e */ /* 0x000fe200024050ff */
[----:B------:R-:W-:Y:S01]  /*3e90*/  FMUL R41, R41, R23 ;  /* 0x0000001729297220 */ /* 0x000fe20000400000 */
[----:B------:R-:W-:Y:S01]  /*3ea0*/  F2FP.TF32.F32.PACK_B R7, R7 ;  /* 0x00000007ff07723e */ /* 0x000fe200024050ff */
[----:B------:R0:W-:Y:S01]  /*3eb0*/  @P0 STG.E desc[UR36][R8.64], R11 ;  /* 0x0000000b08000986 */ /* 0x0001e2000c101924 */
[----:B------:R-:W-:Y:S01]  /*3ec0*/  F2FP.TF32.F32.PACK_B R29, R29 ;  /* 0x0000001dff1d723e */ /* 0x000fe200024050ff */
[-C--:B------:R-:W-:Y:S01]  /*3ed0*/  FMUL R43, R43, R23.reuse ;  /* 0x000000172b2b7220 */ /* 0x080fe20000400000 */
[C---:B------:R-:W-:Y:S01]  /*3ee0*/  ISETP.GT.AND P0, PT, R6.reuse, 0x10, PT ;  /* 0x000000100600780c */ /* 0x040fe20003f04270 */
[----:B------:R-:W-:Y:S01]  /*3ef0*/  @P4 STG.E desc[UR36][R8.64+0x4], R27 ;  /* 0x0000041b08004986 */ /* 0x000fe2000c101924 */
[----:B------:R-:W-:Y:S01]  /*3f00*/  ISETP.GT.AND P2, PT, R3, 0x8, P2 ;  /* 0x000000080300780c */ /* 0x000fe20001744270 */
[-C--:B------:R-:W-:Y:S01]  /*3f10*/  FMUL R45, R45, R23.reuse ;  /* 0x000000172d2d7220 */ /* 0x080fe20000400000 */
[C---:B------:R-:W-:Y:S01]  /*3f20*/  ISETP.GT.AND P1, PT, R3.reuse, 0x8, P1 ;  /* 0x000000080300780c */ /* 0x040fe20000f24270 */
[----:B------:R1:W-:Y:S01]  /*3f30*/  @P5 STG.E desc[UR36][R4.64+0x20], R7 ;  /* 0x0000200704005986 */ /* 0x0003e2000c101924 */
[----:B------:R-:W-:Y:S01]  /*3f40*/  ISETP.GT.AND P5, PT, R3, RZ, P0 ;  /* 0x000000ff0300720c */ /* 0x000fe200007a4270 */
[----:B------:R-:W-:Y:S01]  /*3f50*/  FMUL R47, R47, R23 ;  /* 0x000000172f2f7220 */ /* 0x000fe20000400000 */
[----:B------:R-:W-:Y:S01]  /*3f60*/  F2FP.TF32.F32.PACK_B R31, R31 ;  /* 0x0000001fff1f723e */ /* 0x000fe200024050ff */
[----:B------:R-:W-:Y:S01]  /*3f70*/  @P3 STG.E desc[UR36][R4.64+0x24], R29 ;  /* 0x0000241d04003986 */ /* 0x000fe2000c101924 */
[----:B------:R-:W-:Y:S01]  /*3f80*/  ISETP.GT.AND P3, PT, R6, 0x11, PT ;  /* 0x000000110600780c */ /* 0x000fe20003f64270 */
[----:B0-----:R-:W-:Y:S01]  /*3f90*/  FMUL R11, R30, R23 ;  /* 0x000000171e0b7220 */ /* 0x001fe20000400000 */
[----:B------:R-:W-:Y:S01]  /*3fa0*/  F2FP.TF32.F32.PACK_B R13, R13 ;  /* 0x0000000dff0d723e */ /* 0x000fe200024050ff */
[-C--:B------:R-:W-:Y:S01]  /*3fb0*/  FMUL R49, R49, R23.reuse ;  /* 0x0000001731317220 */ /* 0x080fe20000400000 */
[----:B------:R-:W-:Y:S01]  /*3fc0*/  ISETP.GT.AND P4, PT, R3, RZ, P3 ;  /* 0x000000ff0300720c */ /* 0x000fe20001f84270 */
[----:B------:R-:W-:Y:S01]  /*3fd0*/  FMUL R15, R50, R23 ;  /* 0x00000017320f7220 */ /* 0x000fe20000400000 */
[----:B------:R-:W-:Y:S01]  /*3fe0*/  F2FP.TF32.F32.PACK_B R11, R11 ;  /* 0x0000000bff0b723e */ /* 0x000fe200024050ff */
[----:B-1----:R-:W-:Y:S01]  /*3ff0*/  FMUL R7, R34, R23 ;  /* 0x0000001722077220 */ /* 0x002fe20000400000 */
[----:B------:R-:W-:Y:S01]  /*4000*/  F2FP.TF32.F32.PACK_B R33, R33 ;  /* 0x00000021ff21723e */ /* 0x000fe200024050ff */
[-C--:B------:R-:W-:Y:S01]  /*4010*/  FMUL R51, R51, R23.reuse ;  /* 0x0000001733337220 */ /* 0x080fe20000400000 */
[----:B------:R-:W-:Y:S01]  /*4020*/  ISETP.GT.AND P0, PT, R3, 0x8, P0 ;  /* 0x000000080300780c */ /* 0x000fe20000704270 */
[----:B------:R0:W-:Y:S01]  /*4030*/  @P2 STG.E desc[UR36][R8.64+0x20], R11 ;  /* 0x0000200b08002986 */ /* 0x0001e2000c101924 */
[----:B------:R-:W-:Y:S01]  /*4040*/  ISETP.GT.AND P2, PT, R6, 0x19, PT ;  /* 0x000000190600780c */ /* 0x000fe20003f44270 */
[----:B------:R-:W-:Y:S01]  /*4050*/  FMUL R21, R52, R23 ;  /* 0x0000001734157220 */ /* 0x000fe20000400000 */
[----:B------:R-:W-:Y:S01]  /*4060*/  F2FP.TF32.F32.PACK_B R7, R7 ;  /* 0x00000007ff07723e */ /* 0x000fe200024050ff */
[----:B------:R-:W-:Y:S01]  /*4070*/  @P1 STG.E desc[UR36][R8.64+0x24], R31 ;  /* 0x0000241f08001986 */ /* 0x000fe2000c101924 */
[----:B------:R-:W-:Y:S01]  /*4080*/  ISETP.GT.AND P1, PT, R6, 0x18, PT ;  /* 0x000000180600780c */ /* 0x000fe20003f24270 */
[----:B------:R-:W-:Y:S01]  /*4090*/  FMUL R53, R53, R23 ;  /* 0x0000001735357220 */ /* 0x000fe20000400000 */
[----:B------:R-:W-:Y:S01]  /*40a0*/  F2FP.TF32.F32.PACK_B R35, R35 ;  /* 0x00000023ff23723e */ /* 0x000fe200024050ff */
[----:B------:R1:W-:Y:S01]  /*40b0*/  @P5 STG.E desc[UR36][R4.64+0x40], R13 ;  /* 0x0000400d04005986 */ /* 0x0003e2000c101924 */
[----:B------:R-:W-:Y:S01]  /*40c0*/  ISETP.GT.AND P5, PT, R3, RZ, P1 ;  /* 0x000000ff0300720c */ /* 0x000fe20000fa4270 */
[----:B------:R-:W-:Y:S01]  /*40d0*/  FMUL R55, R55, R23 ;  /* 0x0000001737377220 */ /* 0x000fe20000400000 */
[----:B------:R-:W-:Y:S01]  /*40e0*/  F2FP.TF32.F32.PACK_B R37, R37 ;  /* 0x00000025ff25723e */ /* 0x000fe200024050ff */
[----:B------:R-:W-:Y:S01]  /*40f0*/  @P4 STG.E desc[UR36][R4.64+0x44], R33 ;  /* 0x0000442104004986 */ /* 0x000fe2000c101924 */
[C---:B------:R-:W-:Y:S01]  /*4100*/  ISETP.GT.AND P4, PT, R3.reuse, 0x8, P3 ;  /* 0x000000080300780c */ /* 0x040fe20001f84270 */
[----:B0-----:R-:W-:Y:S01]  /*4110*/  FMUL R11, R36, R23 ;  /* 0x00000017240b7220 */ /* 0x001fe20000400000 */
[----:B------:R-:W-:Y:S01]  /*4120*/  ISETP.GT.AND P3, PT, R3, RZ, P2 ;  /* 0x000000ff0300720c */ /* 0x000fe20001764270 */
[----:B------:R0:W-:Y:S01]  /*4130*/  @P0 STG.E desc[UR36][R8.64+0x40], R7 ;  /* 0x0000400708000986 */ /* 0x0001e2000c101924 */
[----:B------:R-:W-:-:S02]  /*4140*/  ISETP.GT.AND P0, PT, R6, 0x20, PT ;  /* 0x000000200600780c */ /* 0x000fc40003f04270 */
[----:B------:R-:W-:Y:S01]  /*4150*/  F2FP.TF32.F32.PACK_B R11, R11 ;  /* 0x0000000bff0b723e */ /* 0x000fe200024050ff */
[----:B-1----:R-:W-:Y:S01]  /*4160*/  FMUL R13, R40, R23 ;  /* 0x00000017280d7220 */ /* 0x002fe20000400000 */
[C---:B------:R-:W-:Y:S02]  /*4170*/  ISETP.GT.AND P1, PT, R3.reuse, 0x8, P1 ;  /* 0x000000080300780c */ /* 0x040fe40000f24270 */
[----:B------:R-:W-:Y:S02]  /*4180*/  F2FP.TF32.F32.PACK_B R39, R39 ;  /* 0x00000027ff27723e */ /* 0x000fe400024050ff */
[----:B------:R-:W-:Y:S01]  /*4190*/  F2FP.TF32.F32.PACK_B R13, R13 ;  /* 0x0000000dff0d723e */ /* 0x000fe200024050ff */
[----:B------:R-:W-:Y:S01]  /*41a0*/  @P4 STG.E desc[UR36][R8.64+0x44], R35 ;  /* 0x0000442308004986 */ /* 0x000fe2000c101924 */
[C---:B------:R-:W-:Y:S01]  /*41b0*/  ISETP.GT.AND P4, PT, R3.reuse, 0x8, P2 ;  /* 0x000000080300780c */ /* 0x040fe20001784270 */
[----:B0-----:R-:W-:Y:S01]  /*41c0*/  FMUL R7, R38, R23 ;  /* 0x0000001726077220 */ /* 0x001fe20000400000 */
[----:B------:R-:W-:Y:S01]  /*41d0*/  ISETP.GT.AND P2, PT, R6, 0x21, PT ;  /* 0x000000210600780c */ /* 0x000fe20003f44270 */
[----:B------:R0:W-:Y:S01]  /*41e0*/  @P5 STG.E desc[UR36][R4.64+0x60], R11 ;  /* 0x0000600b04005986 */ /* 0x0001e2000c101924 */
[----:B------:R-:W-:-:S02]  /*41f0*/  ISETP.GT.AND P5, PT, R3, RZ, P0 ;  /* 0x000000ff0300720c */ /* 0x000fc400007a4270 */
[----:B------:R-:W-:Y:S01]  /*4200*/  F2FP.TF32.F32.PACK_B R7, R7 ;  /* 0x00000007ff07723e */ /* 0x000fe200024050ff */
[----:B------:R-:W-:Y:S01]  /*4210*/  @P3 STG.E desc[UR36][R4.64+0x64], R37 ;  /* 0x0000642504003986 */ /* 0x000fe2000c101924 */
[C---:B------:R-:W-:Y:S02]  /*4220*/  ISETP.GT.AND P3, PT, R3.reuse, RZ, P2 ;  /* 0x000000ff0300720c */ /* 0x040fe40001764270 */
[----:B------:R-:W-:Y:S01]  /*4230*/  F2FP.TF32.F32.PACK_B R41, R41 ;  /* 0x00000029ff29723e */ /* 0x000fe200024050ff */
[----:B------:R1:W-:Y:S01]  /*4240*/  @P1 STG.E desc[UR36][R8.64+0x60], R7 ;  /* 0x0000600708001986 */ /* 0x0003e2000c101924 */
[----:B------:R-:W-:Y:S02]  /*4250*/  ISETP.GT.AND P0, PT, R3, 0x8, P0 ;  /* 0x000000080300780c */ /* 0x000fe40000704270 */
[----:B------:R-:W-:Y:S01]  /*4260*/  F2FP.TF32.F32.PACK_B R43, R43 ;  /* 0x0000002bff2b723e */ /* 0x000fe200024050ff */
[----:B------:R-:W-:Y:S01]  /*4270*/  @P4 STG.E desc[UR36][R8.64+0x64], R39 ;  /* 0x0000642708004986 */ /* 0x000fe2000c101924 */
[----:B------:R-:W-:Y:S01]  /*4280*/  ISETP.GT.AND P4, PT, R6, 0x28, PT ;  /* 0x000000280600780c */ /* 0x000fe20003f84270 */
[----:B0-----:R-:W-:Y:S01]  /*4290*/  FMUL R11, R44, R23 ;  /* 0x000000172c0b7220 */ /* 0x001fe20000400000 */
[----:B------:R-:W-:Y:S01]  /*42a0*/  F2FP.TF32.F32.PACK_B R45, R45 ;  /* 0x0000002dff2d723e */ /* 0x000fe200024050ff */
[----:B------:R0:W-:Y:S01]  /*42b0*/  @P5 STG.E desc[UR36][R4.64+0x80], R13 ;  /* 0x0000800d04005986 */ /* 0x0001e2000c101924 */
[----:B------:R-:W-:-:S02]  /*42c0*/  ISETP.GT.AND P5, PT, R6, 0x29, PT ;  /* 0x000000290600780c */ /* 0x000fc40003fa4270 */
[----:B------:R-:W-:Y:S01]  /*42d0*/  F2FP.TF32.F32.PACK_B R11, R11 ;  /* 0x0000000bff0b723e */ /* 0x000fe200024050ff */
[----:B------:R-:W-:Y:S01]  /*42e0*/  @P3 STG.E desc[UR36][R4.64+0x84], R41 ;  /* 0x0000842904003986 */ /* 0x000fe2000c101924 */
[C---:B------:R-:W-:Y:S01]  /*42f0*/  ISETP.GT.AND P3, PT, R3.reuse, 0x8, P2 ;  /* 0x000000080300780c */ /* 0x040fe20001764270 */
[-C--:B-1----:R-:W-:Y:S01]  /*4300*/  FMUL R7, R42, R23.reuse ;  /* 0x000000172a077220 */ /* 0x082fe20000400000 */
[C---:B------:R-:W-:Y:S02]  /*4310*/  ISETP.GT.AND P2, PT, R3.reuse, RZ, P4 ;  /* 0x000000ff0300720c */ /* 0x040fe40002744270 */
[C---:B------:R-:W-:Y:S02]  /*4320*/  ISETP.GT.AND P1, PT, R3.reuse, RZ, P5 ;  /* 0x000000ff0300720c */ /* 0x040fe40002f24270 */
[----:B------:R-:W-:Y:S01]  /*4330*/  ISETP.GT.AND P4, PT, R3, 0x8, P4 ;  /* 0x000000080300780c */ /* 0x000fe20002784270 */
[----:B0-----:R-:W-:Y:S01]  /*4340*/  FMUL R13, R46, R23 ;  /* 0x000000172e0d7220 */ /* 0x001fe20000400000 */
[----:B------:R-:W-:-:S02]  /*4350*/  F2FP.TF32.F32.PACK_B R7, R7 ;  /* 0x00000007ff07723e */ /* 0x000fc400024050ff */
[----:B------:R-:W-:Y:S02]  /*4360*/  ISETP.GT.AND P5, PT, R3, 0x8, P5 ;  /* 0x000000080300780c */ /* 0x000fe40002fa4270 */
[----:B------:R-:W-:Y:S01]  /*4370*/  F2FP.TF32.F32.PACK_B R13, R13 ;  /* 0x0000000dff0d723e */ /* 0x000fe200024050ff */
[----:B------:R0:W-:Y:S01]  /*4380*/  @P0 STG.E desc[UR36][R8.64+0x80], R7 ;  /* 0x0000800708000986 */ /* 0x0001e2000c101924 */
[C---:B------:R-:W-:Y:S02]  /*4390*/  ISETP.GT.AND P0, PT, R6.reuse, 0x39, PT ;  /* 0x000000390600780c */ /* 0x040fe40003f04270 */
[----:B------:R-:W-:Y:S01]  /*43a0*/  F2FP.TF32.F32.PACK_B R47, R47 ;  /* 0x0000002fff2f723e */ /* 0x000fe200024050ff */
[----:B------:R-:W-:Y:S01]  /*43b0*/  @P3 STG.E desc[UR36][R8.64+0x84], R43 ;  /* 0x0000842b08003986 */ /* 0x000fe2000c101924 */
[C---:B------:R-:W-:Y:S02]  /*43c0*/  ISETP.GT.AND P3, PT, R6.reuse, 0x30, PT ;  /* 0x000000300600780c */ /* 0x040fe40003f64270 */
[----:B------:R-:W-:Y:S01]  /*43d0*/  F2FP.TF32.F32.PACK_B R49, R49 ;  /* 0x00000031ff31723e */ /* 0x000fe200024050ff */
[----:B------:R1:W-:Y:S01]  /*43e0*/  @P2 STG.E desc[UR36][R4.64+0xa0], R11 ;  /* 0x0000a00b04002986 */ /* 0x0003e2000c101924 */
[----:B------:R-:W-:-:S02]  /*43f0*/  ISETP.GT.AND P2, PT, R6, 0x31, PT ;  /* 0x000000310600780c */ /* 0x000fc40003f44270 */
[----:B------:R-:W-:Y:S01]  /*4400*/  F2FP.TF32.F32.PACK_B R15, R15 ;  /* 0x0000000fff0f723e */ /* 0x000fe200024050ff */
[----:B------:R-:W-:Y:S01]  /*4410*/  @P1 STG.E desc[UR36][R4.64+0xa4], R45 ;  /* 0x0000a42d04001986 */ /* 0x000fe2000c101924 */
[----:B------:R-:W-:Y:S01]  /*4420*/  ISETP.GT.AND P1, PT, R6, 0x38, PT ;  /* 0x000000380600780c */ /* 0x000fe20003f24270 */
[----:B------:R-:W-:Y:S01]  /*4430*/  @P4 IMAD.MOV.U32 R6, RZ, RZ, R8 ;  /* 0x000000ffff064224 */ /* 0x000fe200078e0008 */
[----:B------:R-:W-:Y:S01]  /*4440*/  F2FP.TF32.F32.PACK_B R51, R51 ;  /* 0x00000033ff33723e */ /* 0x000fe200024050ff */
[----:B0-----:R-:W-:Y:S01]  /*4450*/  @P4 IMAD.MOV.U32 R7, RZ, RZ, R9 ;  /* 0x000000ffff074224 */ /* 0x001fe200078e0009 */
[----:B------:R-:W-:Y:S02]  /*4460*/  F2FP.TF32.F32.PACK_B R21, R21 ;  /* 0x00000015ff15723e */ /* 0x000fe400024050ff */
[----:B------:R-:W-:Y:S01]  /*4470*/  F2FP.TF32.F32.PACK_B R53, R53 ;  /* 0x00000035ff35723e */ /* 0x000fe200024050ff */
[----:B-1----:R-:W-:Y:S01]  /*4480*/  FMUL R11, R48, R23 ;  /* 0x00000017300b7220 */ /* 0x002fe20000400000 */
[----:B------:R0:W-:Y:S01]  /*4490*/  @P4 STG.E desc[UR36][R6.64+0xa0], R13 ;  /* 0x0000a00d06004986 */ /* 0x0001e2000c101924 */
[----:B------:R-:W-:-:S02]  /*44a0*/  ISETP.GT.AND P4, PT, R3, RZ, P3 ;  /* 0x000000ff0300720c */ /* 0x000fc40001f84270 */
[----:B------:R-:W-:Y:S02]  /*44b0*/  ISETP.GT.AND P3, PT, R3, 0x8, P3 ;  /* 0x000000080300780c */ /* 0x000fe40001f64270 */
[----:B------:R-:W-:Y:S02]  /*44c0*/  F2FP.TF32.F32.PACK_B R11, R11 ;  /* 0x0000000bff0b723e */ /* 0x000fe400024050ff */
[----:B------:R-:W-:Y:S01]  /*44d0*/  F2FP.TF32.F32.PACK_B R55, R55 ;  /* 0x00000037ff37723e */ /* 0x000fe200024050ff */
[----:B0-----:R-:W-:Y:S02]  /*44e0*/  @P5 IMAD.MOV.U32 R6, RZ, RZ, R8 ;  /* 0x000000ffff065224 */ /* 0x001fe400078e0008 */
[----:B------:R-:W-:Y:S01]  /*44f0*/  FMUL R13, R54, R23 ;  /* 0x00000017360d7220 */ /* 0x000fe20000400000 */
[----:B------:R-:W-:-:S04]  /*4500*/  @P5 IMAD.MOV.U32 R7, RZ, RZ, R9 ;  /* 0x000000ffff075224 */ /* 0x000fc800078e0009 */
[----:B------:R-:W-:Y:S01]  /*4510*/  F2FP.TF32.F32.PACK_B R13, R13 ;  /* 0x0000000dff0d723e */ /* 0x000fe200024050ff */
[----:B------:R0:W-:Y:S01]  /*4520*/  @P5 STG.E desc[UR36][R6.64+0xa4], R47 ;  /* 0x0000a42f06005986 */ /* 0x0001e2000c101924 */
[C---:B------:R-:W-:Y:S02]  /*4530*/  ISETP.GT.AND P5, PT, R3.reuse, RZ, P2 ;  /* 0x000000ff0300720c */ /* 0x040fe400017a4270 */
[C---:B------:R-:W-:Y:S01]  /*4540*/  ISETP.GT.AND P2, PT, R3.reuse, 0x8, P2 ;  /* 0x000000080300780c */ /* 0x040fe20001744270 */
[----:B------:R-:W-:Y:S01]  /*4550*/  @P4 STG.E desc[UR36][R4.64+0xc0], R11 ;  /* 0x0000c00b04004986 */ /* 0x000fe2000c101924 */
[C---:B------:R-:W-:Y:S02]  /*4560*/  ISETP.GT.AND P4, PT, R3.reuse, RZ, P1 ;  /* 0x000000ff0300720c */ /* 0x040fe40000f84270 */
[----:B------:R-:W-:Y:S01]  /*4570*/  ISETP.GT.AND P1, PT, R3, 0x8, P1 ;  /* 0x000000080300780c */ /* 0x000fe20000f24270 */
[----:B0-----:R-:W-:-:S06]  /*4580*/  @P3 IMAD.MOV.U32 R6, RZ, RZ, R8 ;  /* 0x000000ffff063224 */ /* 0x001fcc00078e0008 */
[----:B------:R-:W-:Y:S01]  /*4590*/  @P5 STG.E desc[UR36][R4.64+0xc4], R49 ;  /* 0x0000c43104005986 */ /* 0x000fe2000c101924 */
[C---:B------:R-:W-:Y:S01]  /*45a0*/  ISETP.GT.AND P5, PT, R3.reuse, RZ, P0 ;  /* 0x000000ff0300720c */ /* 0x040fe200007a4270 */
[----:B------:R-:W-:Y:S01]  /*45b0*/  @P3 IMAD.MOV.U32 R7, RZ, RZ, R9 ;  /* 0x000000ffff073224 */ /* 0x000fe200078e0009 */
[----:B------:R-:W-:-:S04]  /*45c0*/  ISETP.GT.AND P0, PT, R3, 0x8, P0 ;  /* 0x000000080300780c */ /* 0x000fc80000704270 */
[----:B------:R0:W-:Y:S02]  /*45d0*/  @P3 STG.E desc[UR36][R6.64+0xc0], R15 ;  /* 0x0000c00f06003986 */ /* 0x0001e4000c101924 */
[----:B0-----:R-:W-:Y:S02]  /*45e0*/  @P2 IMAD.MOV.U32 R6, RZ, RZ, R8 ;  /* 0x000000ffff062224 */ /* 0x001fe400078e0008 */
[----:B------:R-:W-:-:S05]  /*45f0*/  @P2 IMAD.MOV.U32 R7, RZ, RZ, R9 ;  /* 0x000000ffff072224 */ /* 0x000fca00078e0009 */
[----:B------:R-:W-:Y:S04]  /*4600*/  @P2 STG.E desc[UR36][R6.64+0xc4], R51 ;  /* 0x0000c43306002986 */ /* 0x000fe8000c101924 */
[----:B------:R-:W-:Y:S04]  /*4610*/  @P4 STG.E desc[UR36][R4.64+0xe0], R21 ;  /* 0x0000e01504004986 */ /* 0x000fe8000c101924 */
[----:B------:R0:W-:Y:S02]  /*4620*/  @P5 STG.E desc[UR36][R4.64+0xe4], R53 ;  /* 0x0000e43504005986 */ /* 0x0001e4000c101924 */
[----:B0-----:R-:W-:-:S02]  /*4630*/  @P1 IMAD.MOV.U32 R4, RZ, RZ, R8 ;  /* 0x000000ffff041224 */ /* 0x001fc400078e0008 */
[----:B------:R-:W-:-:S05]  /*4640*/  @P1 IMAD.MOV.U32 R5, RZ, RZ, R9 ;  /* 0x000000ffff051224 */ /* 0x000fca00078e0009 */
[----:B------:R0:W-:Y:S04]  /*4650*/  @P1 STG.E desc[UR36][R4.64+0xe0], R13 ;  /* 0x0000e00d04001986 */ /* 0x0001e8000c101924 */
[----:B------:R0:W-:Y:S02]  /*4660*/  @P0 STG.E desc[UR36][R8.64+0xe4], R55 ;  /* 0x0000e43708000986 */ /* 0x0001e4000c101924 */
.L_x_94:
[----:B------:R-:W-:Y:S05]  /*4670*/  BSYNC B0 ;  /* 0x0000000000007941 */ /* 0x000fea0003800000 */
.L_x_32:
[----:B------:R-:W-:Y:S01]  /*4680*/  IADD3 R16, P0, R16, UR38, RZ ;  /* 0x0000002610107c10 */ /* 0x000fe2000ff1e0ff */
[----:B------:R-:W-:Y:S01]  /*4690*/  ULDC.64 UR4, c[0x0][0x650] ;  /* 0x0001940000047ab9 */ /* 0x000fe20000000a00 */
[----:B------:R-:W-:Y:S01]  /*46a0*/  PRMT R3, RZ, 0x7610, R3 ;  /* 0x00007610ff037816 */ /* 0x000fe20000000003 */
[----:B------:R-:W-:Y:S01]  /*46b0*/  IMAD.MOV.U32 R70, RZ, RZ, -0x1 ;  /* 0xffffffffff467424 */ /* 0x000fe200078e00ff */
[----:B------:R-:W-:Y:S01]  /*46c0*/  IADD3.X R17, R17, UR41, RZ, P0, !PT ;  /* 0x0000002911117c10 */ /* 0x000fe200087fe4ff */
[----:B--2---:R-:W-:Y:S01]  /*46d0*/  IMAD.MOV.U32 R69, RZ, RZ, -0x1 ;  /* 0xffffffffff457424 */ /* 0x004fe200078e00ff */
[----:B------:R-:W-:-:S04]  /*46e0*/  ISETP.GE.U32.AND P0, PT, R16, UR4, PT ;  /* 0x0000000410007c0c */ /* 0x000fc8000bf06070 */
[----:B------:R-:W-:-:S13]  /*46f0*/  ISETP.GE.U32.AND.EX P0, PT, R17, UR5, PT, P0 ;  /* 0x0000000511007c0c */ /* 0x000fda000bf06100 */
[----:B------:R-:W-:Y:S05]  /*4700*/  @P0 BRA `(.L_x_95) ;  /* 0x00000004004c0947 */ /* 0x000fea0003800000 */
[----:B01-3--:R-:W0:Y:S01]  /*4710*/  LDC.64 R10, c[0x0][0x628] ;  /* 0x00018a00ff0a7b82 */ /* 0x00be220000000a00 */
[----:B----4-:R-:W1:Y:S01]  /*4720*/  S2R R12, SR_CTAID.X ;  /* 0x00000000000c7919 */ /* 0x010e620000002500 */
[----:B------:R-:W-:Y:S02]  /*4730*/  IMAD.MOV.U32 R8, RZ, RZ, R16 ;  /* 0x000000ffff087224 */ /* 0x000fe400078e0010 */
[----:B------:R-:W-:Y:S01]  /*4740*/  IMAD.MOV.U32 R9, RZ, RZ, R17 ;  /* 0x000000ffff097224 */ /* 0x000fe200078e0011 */
[----:B------:R-:W2:Y:S03]  /*4750*/  S2R R20, SR_CTAID.Y ;  /* 0x0000000000147919 */ /* 0x000ea60000002600 */
[----:B------:R-:W3:Y:S08]  /*4760*/  LDC R0, c[0x0][0x630] ;  /* 0x00018c00ff007b82 */ /* 0x000ef00000000800 */
[----:B------:R-:W4:Y:S01]  /*4770*/  LDC.64 R14, c[0x0][0x620] ;  /* 0x00018800ff0e7b82 */ /* 0x000f220000000a00 */
[----:B0-----:R-:W-:-:S04]  /*4780*/  ISETP.NE.U32.AND P0, PT, R10, RZ, PT ;  /* 0x000000ff0a00720c */ /* 0x001fc80003f05070 */
[----:B------:R-:W-:-:S13]  /*4790*/  ISETP.NE.AND.EX P0, PT, R11, RZ, PT, P0 ;  /* 0x000000ff0b00720c */ /* 0x000fda0003f05300 */
[----:B-1234-:R-:W-:Y:S05]  /*47a0*/  @!P0 BRA `(.L_x_96) ;  /* 0x0000000000288947 */ /* 0x01efea0003800000 */
        /* <DEDUP_REMOVED lines=10> */
.L_x_96:
[-CC-:B------:R-:W-:Y:S01]  /*4850*/  SHF.R.U64 R69, R8, R0.reuse, R9.reuse ;  /* 0x0000000008457219 */ /* 0x180fe20000001209 */
[----:B------:R-:W0:Y:S01]  /*4860*/  LDC.64 R26, c[0x0][0x640] ;  /* 0x00019000ff1a7b82 */ /* 0x000e220000000a00 */
[----:B------:R-:W-:Y:S01]  /*4870*/  SHF.R.U32.HI R0, RZ, R0, R9 ;  /* 0x00000000ff007219 */ /* 0x000fe20000011609 */
[----:B------:R-:W-:Y:S01]  /*4880*/  ULDC UR4, c[0x0][0x150] ;  /* 0x0000540000047ab9 */ /* 0x000fe20000000800 */
[----:B------:R-:W-:Y:S02]  /*4890*/  IADD3 R3, P0, RZ, -R69, RZ ;  /* 0x80000045ff037210 */ /* 0x000fe40007f1e0ff */
[----:B------:R-:W-:-:S03]  /*48a0*/  I2FP.F32.U32 R7, R12 ;  /* 0x0000000c00077245 */ /* 0x000fc60000201000 */
[----:B------:R-:W1:Y:S01]  /*48b0*/  LDC R6, c[0x0][0x618] ;  /* 0x00018600ff067b82 */ /* 0x000e620000000800 */
[----:B------:R-:W-:Y:S02]  /*48c0*/  IMAD.X R5, RZ, RZ, ~R0, P0 ;  /* 0x000000ffff057224 */ /* 0x000fe400000e0e00 */
[----:B------:R-:W-:Y:S01]  /*48d0*/  FMUL R7, R7, UR4 ;  /* 0x0000000407077c20 */ /* 0x000fe20008400000 */
[----:B------:R-:W-:Y:S01]  /*48e0*/  ULDC UR4, c[0x0][0x154] ;  /* 0x0000550000047ab9 */ /* 0x000fe20000000800 */
[-C--:B------:R-:W-:Y:S02]  /*48f0*/  IMAD R0, R5, R14.reuse, RZ ;  /* 0x0000000e05007224 */ /* 0x080fe400078e02ff */
[C---:B------:R-:W-:Y:S01]  /*4900*/  IMAD.WIDE.U32 R4, R3.reuse, R14, R16 ;  /* 0x0000000e03047225 */ /* 0x040fe200078e0010 */
[----:B------:R-:W2:Y:S01]  /*4910*/  LDC R8, c[0x0][0x608] ;  /* 0x00018200ff087b82 */ /* 0x000ea20000000800 */
[----:B------:R-:W3:Y:S02]  /*4920*/  F2I.U32.TRUNC.NTZ R7, R7 ;  /* 0x0000000700077305 */ /* 0x000ee4000020f000 */
[----:B------:R-:W-:Y:S01]  /*4930*/  IMAD R3, R3, R15, R0 ;  /* 0x0000000f03037224 */ /* 0x000fe200078e0200 */
[----:B------:R-:W-:-:S03]  /*4940*/  I2FP.F32.U32 R0, R20 ;  /* 0x0000001400007245 */ /* 0x000fc60000201000 */
[----:B------:R-:W-:Y:S01]  /*4950*/  IMAD.IADD R3, R5, 0x1, R3 ;  /* 0x0000000105037824 */ /* 0x000fe200078e0203 */
[----:B------:R-:W4:Y:S01]  /*4960*/  LDC R11, c[0x0][0x658] ;  /* 0x00019600ff0b7b82 */ /* 0x000f220000000800 */
[----:B0-----:R-:W-:-:S04]  /*4970*/  ISETP.NE.U32.AND P0, PT, R26, RZ, PT ;  /* 0x000000ff1a00720c */ /* 0x001fc80003f05070 */
[----:B------:R-:W-:-:S03]  /*4980*/  ISETP.NE.AND.EX P0, PT, R27, RZ, PT, P0 ;  /* 0x000000ff1b00720c */ /* 0x000fc60003f05300 */
[----:B------:R-:W0:Y:S01]  /*4990*/  LDC R9, c[0x0][0x144] ;  /* 0x00005100ff097b82 */ /* 0x000e220000000800 */
[-C--:B-1----:R-:W-:Y:S01]  /*49a0*/  SHF.R.U64 R10, R4, R6.reuse, R3 ;  /* 0x00000006040a7219 */ /* 0x082fe20000001203 */
[----:B---3--:R-:W-:Y:S01]  /*49b0*/  IMAD.MOV R7, RZ, RZ, -R7 ;  /* 0x000000ffff077224 */ /* 0x008fe200078e0a07 */
[----:B------:R-:W-:Y:S01]  /*49c0*/  SHF.R.U32.HI R3, RZ, R6, R3 ;  /* 0x00000006ff037219 */ /* 0x000fe20000011603 */
[----:B------:R-:W-:-:S04]  /*49d0*/  FMUL R6, R0, UR4 ;  /* 0x0000000400067c20 */ /* 0x000fc80008400000 */
[----:B------:R-:W1:Y:S01]  /*49e0*/  LDC R21, c[0x0][0x148] ;  /* 0x00005200ff157b82 */ /* 0x000e620000000800 */
[----:B------:R3:W0:Y:S01]  /*49f0*/  F2I.U32.TRUNC.NTZ R14, R6 ;  /* 0x00000006000e7305 */ /* 0x000622000020f000 */
[-CC-:B--2---:R-:W-:Y:S02]  /*4a00*/  SHF.R.U64 R13, R10, R8.reuse, R3.reuse ;  /* 0x000000080a0d7219 */ /* 0x184fe40000001203 */
[----:B------:R-:W-:-:S04]  /*4a10*/  SHF.R.U32.HI R0, RZ, R8, R3 ;  /* 0x00000008ff007219 */ /* 0x000fc80000011603 */
[----:B-----5:R-:W2:Y:S01]  /*4a20*/  LDC R24, c[0x0][0x648] ;  /* 0x00019200ff187b82 */ /* 0x020ea20000000800 */
[-CC-:B----4-:R-:W-:Y:S02]  /*4a30*/  SHF.R.U64 R15, R13, R11.reuse, R0.reuse ;  /* 0x0000000b0d0f7219 */ /* 0x190fe40000001200 */
[----:B------:R-:W-:-:S03]  /*4a40*/  SHF.R.U32.HI R5, RZ, R11, R0 ;  /* 0x0000000bff057219 */ /* 0x000fc60000011600 */
[----:B------:R-:W-:Y:S02]  /*4a50*/  IMAD.MOV.U32 R4, RZ, RZ, R15 ;  /* 0x000000ffff047224 */ /* 0x000fe400078e000f */
[----:B------:R-:W4:Y:S01]  /*4a60*/  LDC R28, c[0x0][0x638] ;  /* 0x00018e00ff1c7b82 */ /* 0x000f220000000800 */
[----:B0-----:R-:W-:-:S07]  /*4a70*/  IMAD R25, R9, R7, R12 ;  /* 0x0000000709197224 */ /* 0x001fce00078e020c */
[----:B------:R-:W0:Y:S08]  /*4a80*/  LDC R29, c[0x0][0x610] ;  /* 0x00018400ff1d7b82 */ /* 0x000e300000000800 */
[----:B------:R-:W0:Y:S01]  /*4a90*/  LDC R30, c[0x0][0x600] ;  /* 0x00018000ff1e7b82 */ /* 0x000e220000000800 */
[----:B-123--:R-:W-:Y:S05]  /*4aa0*/  @!P0 BRA `(.L_x_97) ;  /* 0x0000000000288947 */ /* 0x00efea0003800000 */
[----:B------:R-:W1:Y:S02]  /*4ab0*/  LDC R0, c[0x0][0x64c] ;  /* 0x00019300ff007b82 */ /* 0x000e640000000800 */
[----:B-1----:R-:W-:-:S05]  /*4ac0*/  IADD3 R3, P0, R15, R0, RZ ;  /* 0x000000000f037210 */ /* 0x002fca0007f1e0ff */
        /* <DEDUP_REMOVED lines=8> */
.L_x_97:
[----:B------:R-:W-:Y:S01]  /*4b50*/  ISETP.NE.AND P0, PT, R2, 0x1, PT ;  /* 0x000000010200780c */ /* 0x000fe20003f05270 */
[----:B------:R-:W-:Y:S01]  /*4b60*/  IMAD.MOV R14, RZ, RZ, -R14 ;  /* 0x000000ffff0e7224 */ /* 0x000fe200078e0a0e */
[----:B------:R-:W-:Y:S02]  /*4b70*/  SHF.R.U64 R3, R4, R24, R5 ;  /* 0x0000001804037219 */ /* 0x000fe40000001205 */
[----:B------:R-:W-:Y:S02]  /*4b80*/  LOP3.LUT R0, R13, R66, RZ, 0xc0, !PT ;  /* 0x000000420d007212 */ /* 0x000fe400078ec0ff */
[----:B------:R-:W-:Y:S01]  /*4b90*/  LOP3.LUT R10, R10, R65, RZ, 0xc0, !PT ;  /* 0x000000410a0a7212 */ /* 0x000fe200078ec0ff */
[----:B------:R-:W-:Y:S02]  /*4ba0*/  IMAD.MOV R4, RZ, RZ, -R3 ;  /* 0x000000ffff047224 */ /* 0x000fe400078e0a03 */
[----:B------:R-:W-:Y:S02]  /*4bb0*/  IMAD R0, R61, R3, R0 ;  /* 0x000000033d007224 */ /* 0x000fe400078e0200 */
[----:B----4-:R-:W-:-:S02]  /*4bc0*/  IMAD R3, R4, R28, R15 ;  /* 0x0000001c04037224 */ /* 0x010fc400078e020f */
[----:B------:R-:W-:Y:S02]  /*4bd0*/  @P0 IMAD R25, R21, R14, R20 ;  /* 0x0000000e15190224 */ /* 0x000fe400078e0214 */
[----:B0-----:R-:W-:Y:S02]  /*4be0*/  IMAD R5, R3, R30, R10 ;  /* 0x0000001e03057224 */ /* 0x001fe400078e020a */
[----:B------:R-:W-:Y:S02]  /*4bf0*/  IMAD R0, R0, R29, R25 ;  /* 0x0000001d00007224 */ /* 0x000fe400078e0219 */
[----:B------:R-:W-:-:S03]  /*4c00*/  IMAD.MOV.U32 R4, RZ, RZ, 0x1 ;  /* 0x00000001ff047424 */ /* 0x000fc600078e00ff */
[----:B------:R-:W-:Y:S02]  /*4c10*/  SEL R70, R5, R0, !P0 ;  /* 0x0000000005467207 */ /* 0x000fe40004000000 */
[----:B------:R-:W-:Y:S02]  /*4c20*/  PRMT R3, R4, 0x7610, R3 ;  /* 0x0000761004037816 */ /* 0x000fe40000000003 */
[----:B------:R-:W-:-:S07]  /*4c30*/  SEL R0, R0, R5, !P0 ;  /* 0x0000000500007207 */ /* 0x000fce0004000000 */
.L_x_95:
[----:B------:R-:W-:Y:S01]  /*4c40*/  UIADD3 UR42, UR43, UR42, URZ ;  /* 0x0000002a2b2a7290 */ /* 0x000fe2000fffe03f */
[----:B------:R-:W-:Y:S01]  /*4c50*/  LOP3.LUT P0, RZ, R3, 0xff, RZ, 0xc0, !PT ;  /* 0x000000ff03ff7812 */ /* 0x000fe2000780c0ff */
[----:B------:R-:W-:Y:S02]  /*4c60*/  IMAD.MOV.U32 R71, RZ, RZ, R0 ;  /* 0x000000ffff477224 */ /* 0x000fe400078e0000 */
[----:B------:R-:W-:Y:S02]  /*4c70*/  USHF.R.U32.HI UR4, URZ, 0x2, UR42 ;  /* 0x000000023f047899 */ /* 0x000fe4000801162a */
[----:B------:R-:W-:Y:S02]  /*4c80*/  UISETP.GT.U32.AND UP1, UPT, UR42, 0x3, UPT ;  /* 0x000000032a00788c */ /* 0x000fe4000bf24070 */
[----:B------:R-:W-:Y:S02]  /*4c90*/  ULOP3.LUT UR4, UR4, 0x1, URZ, 0xc0, !UPT ;  /* 0x0000000104047892 */ /* 0x000fe4000f8ec03f */
[----:B------:R-:W-:-:S02]  /*4ca0*/  UISETP.LT.U32.AND UP1, UPT, UR43, 0x4, UP1 ;  /* 0x000000042b00788c */ /* 0x000fc40008f21070 */
[----:B------:R-:W-:Y:S02]  /*4cb0*/  UISETP.NE.U32.AND UP0, UPT, UR4, 0x1, UPT ;  /* 0x000000010400788c */ /* 0x000fe4000bf05070 */
[----:B------:R-:W-:Y:S02]  /*4cc0*/  USEL UR5, URZ, 0x1, !UP1 ;  /* 0x000000013f057887 */ /* 0x000fe4000c800000 */
[----:B------:R-:W-:Y:S02]  /*4cd0*/  UISETP.GT.U32.AND UP0, UPT, UR43, 0x3, !UP0 ;  /* 0x000000032b00788c */ /* 0x000fe4000c704070 */
[----:B------:R-:W-:Y:S02]  /*4ce0*/  ULOP3.LUT UR42, UR42, 0x3, URZ, 0xc0, !UPT ;  /* 0x000000032a2a7892 */ /* 0x000fe4000f8ec03f */
[----:B------:R-:W-:-:S04]  /*4cf0*/  USEL UR4, URZ, 0x1, !UP0 ;  /* 0x000000013f047887 */ /* 0x000fc8000c000000 */
[----:B------:R-:W-:Y:S01]  /*4d00*/  ULOP3.LUT UR40, UR4, UR40, UR5, 0x96, !UPT ;  /* 0x0000002804287292 */ /* 0x000fe2000f8e9605 */
[----:B------:R-:W-:Y:S11]  /*4d10*/  @P0 BRA `(.L_x_98) ;  /* 0xffffffc400e00947 */ /* 0x000ff6000383ffff */
[----:B------:R-:W-:Y:S05]  /*4d20*/  EXIT ;  /* 0x000000000000794d */ /* 0x000fea0003800000 */
.L_x_7:
        /* <DEDUP_REMOVED lines=26> */
.L_x_100:
[----:B------:R-:W0:Y:S01]  /*4ed0*/  LDC.64 R28, c[0x0][0x640] ;  /* 0x00019000ff1c7b82 */ /* 0x000e220000000a00 */
[-CC-:B------:R-:W-:Y:S01]  /*4ee0*/  SHF.R.U64 R21, R14, R6.reuse, R15.reuse ;  /* 0x000000060e157219 */ /* 0x180fe2000000120f */
[----:B------:R-:W-:Y:S01]  /*4ef0*/  IMAD.MOV.U32 R30, RZ, RZ, 0x1 ;  /* 0x00000001ff1e7424 */ /* 0x000fe200078e00ff */
[----:B------:R-:W-:Y:S02]  /*4f00*/  SHF.R.U32.HI R6, RZ, R6, R15 ;  /* 0x00000006ff067219 */ /* 0x000fe4000001160f */
[----:B------:R-:W-:-:S03]  /*4f10*/  IADD3 R13, P0, RZ, -R21, RZ ;  /* 0x80000015ff0d7210 */ /* 0x000fc60007f1e0ff */
[----:B------:R-:W1:Y:S02]  /*4f20*/  LDC R12, c[0x0][0x618] ;  /* 0x00018600ff0c7b82 */ /* 0x000e640000000800 */
[----:B------:R-:W-:-:S04]  /*4f30*/  IMAD.X R9, RZ, RZ, ~R6, P0 ;  /* 0x000000ffff097224 */ /* 0x000fc800000e0e06 */
[-C--:B------:R-:W-:Y:S02]  /*4f40*/  IMAD R6, R9, R24.reuse, RZ ;  /* 0x0000001809067224 */ /* 0x080fe400078e02ff */
[----:B------:R-:W2:Y:S01]  /*4f50*/  LDC R14, c[0x0][0x608] ;  /* 0x00018200ff0e7b82 */ /* 0x000ea20000000800 */
[----:B------:R-:W-:-:S04]  /*4f60*/  IMAD.WIDE.U32 R8, R13, R24, R16 ;  /* 0x000000180d087225 */ /* 0x000fc800078e0010 */
[----:B------:R-:W-:-:S03]  /*4f70*/  IMAD R13, R13, R25, R6 ;  /* 0x000000190d0d7224 */ /* 0x000fc600078e0206 */
[----:B------:R-:W3:Y:S01]  /*4f80*/  LDC R27, c[0x0][0x658] ;  /* 0x00019600ff1b7b82 */ /* 0x000ee20000000800 */
[----:B------:R-:W-:Y:S01]  /*4f90*/  IMAD.IADD R9, R9, 0x1, R13 ;  /* 0x0000000109097824 */ /* 0x000fe200078e020d */
[----:B0-----:R-:W-:-:S04]  /*4fa0*/  ISETP.NE.U32.AND P0, PT, R28, RZ, PT ;  /* 0x000000ff1c00720c */ /* 0x001fc80003f05070 */
[----:B------:R-:W-:Y:S02]  /*4fb0*/  ISETP.NE.AND.EX P0, PT, R29, RZ, PT, P0 ;  /* 0x000000ff1d00720c */ /* 0x000fe40003f05300 */
[----:B------:R-:W0:Y:S01]  /*4fc0*/  LDC R22, c[0x0][0x600] ;  /* 0x00018000ff167b82 */ /* 0x000e220000000800 */
[-CC-:B-1----:R-:W-:Y:S01]  /*4fd0*/  SHF.R.U64 R10, R8, R12.reuse, R9.reuse ;  /* 0x0000000c080a7219 */ /* 0x182fe20000001209 */
[----:B------:R-:W-:Y:S01]  /*4fe0*/  IMAD.MOV.U32 R8, RZ, RZ, -0x1 ;  /* 0xffffffffff087424 */ /* 0x000fe200078e00ff */
[----:B------:R-:W-:-:S05]  /*4ff0*/  SHF.R.U32.HI R9, RZ, R12, R9 ;  /* 0x0000000cff097219 */ /* 0x000fca0000011609 */
[----:B------:R-:W1:Y:S01]  /*5000*/  LDC R24, c[0x0][0x648] ;  /* 0x00019200ff187b82 */ /* 0x000e620000000800 */
[-CC-:B--2---:R-:W-:Y:S02]  /*5010*/  SHF.R.U64 R23, R10, R14.reuse, R9.reuse ;  /* 0x0000000e0a177219 */ /* 0x184fe40000001209 */
[----:B------:R-:W-:-:S05]  /*5020*/  SHF.R.U32.HI R6, RZ, R14, R9 ;  /* 0x0000000eff067219 */ /* 0x000fca0000011609 */
[----:B------:R-:W2:Y:S01]  /*5030*/  LDC R26, c[0x0][0x638] ;  /* 0x00018e00ff1a7b82 */ /* 0x000ea20000000800 */
[-C--:B---3--:R-:W-:Y:S02]  /*5040*/  SHF.L.U32 R8, R8, R27.reuse, RZ ;  /* 0x0000001b08087219 */ /* 0x088fe400000006ff */
[-CC-:B------:R-:W-:Y:S02]  /*5050*/  SHF.R.U64 R25, R23, R27.reuse, R6.reuse ;  /* 0x0000001b17197219 */ /* 0x180fe40000001206 */
[----:B------:R-:W-:Y:S02]  /*5060*/  LOP3.LUT R32, RZ, R8, RZ, 0x33, !PT ;  /* 0x00000008ff207212 */ /* 0x000fe400078e33ff */
[----:B------:R-:W-:Y:S01]  /*5070*/  SHF.R.U32.HI R9, RZ, R27, R6 ;  /* 0x0000001bff097219 */ /* 0x000fe20000011606 */
[----:B------:R-:W3:Y:S01]  /*5080*/  LDC R31, c[0x0][0x610] ;  /* 0x00018400ff1f7b82 */ /* 0x000ee20000000800 */
[----:B------:R-:W-:Y:S01]  /*5090*/  IMAD.MOV.U32 R8, RZ, RZ, R25 ;  /* 0x000000ffff087224 */ /* 0x000fe200078e0019 */
[----:B------:R-:W-:Y:S06]  /*50a0*/  @!P0 BRA `(.L_x_101) ;  /* 0x0000000000288947 */ /* 0x000fec0003800000 */
        /* <DEDUP_REMOVED lines=10> */
.L_x_101:
[----:B------:R-:W-:Y:S02]  /*5150*/  ISETP.NE.AND P0, PT, R2, 0x1, PT ;  /* 0x000000010200780c */ /* 0x000fe40003f05270 */
[----:B-1----:R-:W-:Y:S01]  /*5160*/  SHF.R.U64 R6, R8, R24, R9 ;  /* 0x0000001808067219 */ /* 0x002fe20000001209 */
[----:B0-----:R-:W-:Y:S01]  /*5170*/  VIADD R9, R22, 0xffffffff ;  /* 0xffffffff16097836 */ /* 0x001fe20000000000 */
[----:B------:R-:W-:Y:S02]  /*5180*/  SHF.L.U32 R30, R30, R27, RZ ;  /* 0x0000001b1e1e7219 */ /* 0x000fe400000006ff */
[----:B------:R-:W-:Y:S01]  /*5190*/  LOP3.LUT R5, R23, R32, RZ, 0xc0, !PT ;  /* 0x0000002017057212 */ /* 0x000fe200078ec0ff */
[----:B------:R-:W-:-:S04]  /*51a0*/  IMAD.MOV R8, RZ, RZ, -R6 ;  /* 0x000000ffff087224 */ /* 0x000fc800078e0a06 */
[----:B------:R-:W-:Y:S01]  /*51b0*/  IMAD R6, R30, R6, R5 ;  /* 0x000000061e067224 */ /* 0x000fe200078e0205 */
[----:B------:R-:W-:Y:S01]  /*51c0*/  LOP3.LUT R5, R10, R9, RZ, 0xc0, !PT ;  /* 0x000000090a057212 */ /* 0x000fe200078ec0ff */
[----:B------:R-:W-:Y:S02]  /*51d0*/  @P0 IMAD R3, R7, R20, R4 ;  /* 0x0000001407030224 */ /* 0x000fe400078e0204 */
[----:B--2---:R-:W-:Y:S02]  /*51e0*/  IMAD R4, R8, R26, R25 ;  /* 0x0000001a08047224 */ /* 0x004fe400078e0219 */
[----:B---3--:R-:W-:Y:S02]  /*51f0*/  IMAD R3, R6, R31, R3 ;  /* 0x0000001f06037224 */ /* 0x008fe400078e0203 */
[----:B------:R-:W-:Y:S02]  /*5200*/  IMAD R4, R4, R22, R5 ;  /* 0x0000001604047224 */ /* 0x000fe400078e0205 */
[----:B------:R-:W-:-:S02]  /*5210*/  IMAD.MOV.U32 R8, RZ, RZ, 0x1 ;  /* 0x00000001ff087424 */ /* 0x000fc400078e00ff */
[----:B------:R-:W-:Y:S01]  /*5220*/  IMAD.MOV.U32 R6, RZ, RZ, R21 ;  /* 0x000000ffff067224 */ /* 0x000fe200078e0015 */
[----:B------:R-:W-:Y:S02]  /*5230*/  SEL R13, R4, R3, !P0 ;  /* 0x00000003040d7207 */ /* 0x000fe40004000000 */
[----:B------:R-:W-:-:S07]  /*5240*/  SEL R19, R3, R4, !P0 ;  /* 0x0000000403137207 */ /* 0x000fce0004000000 */
.L_x_99:
[----:B------:R-:W-:-:S08]  /*5250*/  NOP ;  /* 0x0000000000007918 */ /* 0x000fd00000000000 */
[----:B------:R-:W0:-:S00]  /*5260*/  USETMAXREG.DEALLOC.CTAPOOL 0x28 ;  /* 0x00000028000079c8 */ /* 0x000e0000080e0500 */
[----:B0-----:R-:W-:-:S13]  /*5270*/  ISETP.NE.AND P0, PT, R0, RZ, PT ;  /* 0x000000ff0000720c */ /* 0x001fda0003f05270 */
[----:B------:R-:W-:Y:S05]  /*5280*/  @P0 EXIT ;  /* 0x000000000000094d */ /* 0x000fea0003800000 */
[----:B------:R-:W-:Y:S01]  /*5290*/  LOP3.LUT P0, RZ, R8, 0xff, RZ, 0xc0, !PT ;  /* 0x000000ff08ff7812 */ /* 0x000fe2000780c0ff */
[----:B------:R-:W-:Y:S02]  /*52a0*/  IMAD.MOV.U32 R10, RZ, RZ, 0x1 ;  /* 0x00000001ff0a7424 */ /* 0x000fe400078e00ff */
[----:B------:R-:W-:-:S10]  /*52b0*/  IMAD.MOV.U32 R9, RZ, RZ, RZ ;  /* 0x000000ffff097224 */ /* 0x000fd400078e00ff */
[----:B------:R-:W-:Y:S05]  /*52c0*/  @!P0 BRA `(.L_x_102) ;  /* 0x0000000c00b08947 */ /* 0x000fea0003800000 */
[----:B------:R-:W0:Y:S01]  /*52d0*/  LDC R0, c[0x0][0x28c] ;  /* 0x0000a300ff007b82 */ /* 0x000e220000000800 */
[----:B------:R-:W-:Y:S01]  /*52e0*/  ULDC UR5, c[0x0][0x658] ;  /* 0x0001960000057ab9 */ /* 0x000fe20000000800 */
[----:B------:R-:W-:Y:S01]  /*52f0*/  UMOV UR10, 0xffffffff ;  /* 0xffffffff000a7882 */ /* 0x000fe20000000000 */
[----:B------:R-:W-:Y:S01]  /*5300*/  UMOV UR14, 0x1 ;  /* 0x00000001000e7882 */ /* 0x000fe20000000000 */
[----:B------:R-:W-:Y:S01]  /*5310*/  USHF.L.U32 UR10, UR10, UR5, URZ ;  /* 0x000000050a0a7299 */ /* 0x000fe2000800063f */
[----:B------:R-:W-:Y:S01]  /*5320*/  BSSY B0, `(.L_x_102) ;  /* 0x00000e6000007945 */ /* 0x000fe20003800000 */
[----:B------:R-:W-:Y:S01]  /*5330*/  LOP3.LUT R12, R18, 0x2, RZ, 0xfc, !PT ;  /* 0x00000002120c7812 */ /* 0x000fe200078efcff */
[----:B------:R-:W-:Y:S01]  /*5340*/  IMAD.MOV.U32 R10, RZ, RZ, 0x1 ;  /* 0x00000001ff0a7424 */ /* 0x000fe200078e00ff */
[----:B------:R-:W1:Y:S01]  /*5350*/  S2UR UR9, SR_CgaCtaId ;  /* 0x00000000000979c3 */ /* 0x000e620000008800 */
[----:B------:R-:W-:Y:S01]  /*5360*/  ULOP3.LUT UR13, URZ, UR10, URZ, 0x33, !UPT ;  /* 0x0000000a3f0d7292 */ /* 0x000fe2000f8e333f */
[----:B------:R-:W-:Y:S01]  /*5370*/  IMAD.MOV.U32 R9, RZ, RZ, RZ ;  /* 0x000000ffff097224 */ /* 0x000fe200078e00ff */
[----:B------:R-:W-:Y:S01]  /*5380*/  ULDC UR4, c[0x0][0x600] ;  /* 0x0001800000047ab9 */ /* 0x000fe20000000800 */
[----:B------:R-:W-:Y:S01]  /*5390*/  UMOV UR29, 0x11 ;  /* 0x00000011001d7882 */ /* 0x000fe20000000000 */
[----:B------:R-:W-:-:S02]  /*53a0*/  UIADD3 UR4, UR4, -0x1, URZ ;  /* 0xffffffff04047890 */ /* 0x000fc4000fffe03f */
[----:B------:R-:W-:Y:S01]  /*53b0*/  USHF.L.U32 UR5, UR14, UR5, URZ ;  /* 0x000000050e057299 */ /* 0x000fe2000800063f */
[----:B------:R-:W-:Y:S01]  /*53c0*/  ULDC.64 UR42, c[0x0][0x198] ;  /* 0x00006600002a7ab9 */ /* 0x000fe20000000a00 */
[----:B0-----:R-:W-:-:S05]  /*53d0*/  VIADD R0, R0, 0x3f ;  /* 0x0000003f00007836 */ /* 0x001fca0000000000 */
[----:B------:R-:W-:Y:S01]  /*53e0*/  SHF.R.S32.HI R3, RZ, 0x1f, R0 ;  /* 0x0000001fff037819 */ /* 0x000fe20000011400 */
[----:B-1----:R-:W-:-:S03]  /*53f0*/  USHF.R.U32.HI UR31, URZ, 0x2, UR9 ;  /* 0x000000023f1f7899 */ /* 0x002fc60008011609 */
[----:B------:R-:W-:Y:S01]  /*5400*/  LEA.HI R3, R3, R0, RZ, 0x6 ;  /* 0x0000000003037211 */ /* 0x000fe200078f30ff */
[----:B------:R-:W-:Y:S01]  /*5410*/  ULOP3.LUT UR8, UR9, 0x3, URZ, 0xc0, !UPT ;  /* 0x0000000309087892 */ /* 0x000fe2000f8ec03f */
[----:B------:R-:W-:Y:S01]  /*5420*/  IMAD.MOV.U32 R0, RZ, RZ, 0x1 ;  /* 0x00000001ff007424 */ /* 0x000fe200078e00ff */
[----:B------:R-:W-:Y:S01]  /*5430*/  USHF.L.U32 UR6, UR9, 0x4, URZ ;  /* 0x0000000409067899 */ /* 0x000fe2000800063f */
[--C-:B------:R-:W-:Y:S01]  /*5440*/  SHF.R.S32.HI R8, RZ, 0x6, R3.reuse ;  /* 0x00000006ff087819 */ /* 0x100fe20000011403 */
[----:B------:R-:W-:Y:S02]  /*5450*/  USHF.L.U32 UR7, UR9, 0x9, URZ ;  /* 0x0000000909077899 */ /* 0x000fe4000800063f */
[----:B------:R-:W-:Y:S01]  /*5460*/  ULOP3.LUT UR9, UR9, 0xfffffffc, URZ, 0xc0, !UPT ;  /* 0xfffffffc09097892 */ /* 0x000fe2000f8ec03f */
[----:B------:R-:W-:Y:S01]  /*5470*/  PRMT R3, R0, 0x7610, R3 ;  /* 0x0000761000037816 */ /* 0x000fe20000000003 */
[----:B------:R-:W-:Y:S01]  /*5480*/  UISETP.GT.U32.AND UP0, UPT, UR8, 0xffff, UPT ;  /* 0x0000ffff0800788c */ /* 0x000fe2000bf04070 */
[----:B------:R-:W-:Y:S01]  /*5490*/  VIADD R0, R8, 0x1 ;  /* 0x0000000108007836 */ /* 0x000fe20000000000 */
[----:B------:R-:W-:-:S02]  /*54a0*/  ULOP3.LUT UR11, UR9, 0x1, URZ, 0xfc, !UPT ;  /* 0x00000001090b7892 */ /* 0x000fc4000f8efc3f */
[----:B------:R-:W-:Y:S02]  /*54b0*/  ULOP3.LUT UR12, UR9, 0x2, URZ, 0xfc, !UPT ;  /* 0x00000002090c7892 */ /* 0x000fe4000f8efc3f */
[----:B------:R-:W-:Y:S02]  /*54c0*/  USHF.L.U32 UR10, UR14, UR9, URZ ;  /* 0x000000090e0a7299 */ /* 0x000fe4000800063f */
[----:B------:R-:W-:Y:S02]  /*54d0*/  ULOP3.LUT UR9, UR9, 0x3, URZ, 0xfc, !UPT ;  /* 0x0000000309097892 */ /* 0x000fe4000f8efc3f */
[----:B------:R-:W-:Y:S02]  /*54e0*/  USHF.L.U32 UR11, UR14, UR11, URZ ;  /* 0x0000000b0e0b7299 */ /* 0x000fe4000800063f */
[----:B------:R-:W-:Y:S02]  /*54f0*/  USHF.L.U32 UR12, UR14, UR12, URZ ;  /* 0x0000000c0e0c7299 */ /* 0x000fe4000800063f */
[----:B------:R-:W-:-:S02]  /*5500*/  USEL UR8, UR8, 0xffff, !UP0 ;  /* 0x0000ffff08087887 */ /* 0x000fc4000c000000 */
[----:B------:R-:W-:Y:S02]  /*5510*/  USHF.L.U32 UR9, UR14, UR9, URZ ;  /* 0x000000090e097299 */ /* 0x000fe4000800063f */
[----:B------:R-:W-:Y:S02]  /*5520*/  ULOP3.LUT UR10, UR12, UR10, UR11, 0xfe, !UPT ;  /* 0x0000000a0c0a7292 */ /* 0x000fe4000f8efe0b */
[----:B------:R-:W-:Y:S02]  /*5530*/  ULOP3.LUT UR8, UR8, 0xffff, URZ, 0xc0, !UPT ;  /* 0x0000ffff08087892 */ /* 0x000fe4000f8ec03f */
[----:B------:R-:W-:Y:S02]  /*5540*/  ULOP3.LUT UR6, UR6, 0x30, URZ, 0xc0, !UPT ;  /* 0x0000003006067892 */ /* 0x000fe4000f8ec03f */
[----:B------:R-:W-:Y:S02]  /*5550*/  ULOP3.LUT UR7, UR7, 0x600, URZ, 0xc0, !UPT ;  /* 0x0000060007077892 */ /* 0x000fe4000f8ec03f */
[----:B------:R-:W-:-:S02]  /*5560*/  ULOP3.LUT UR21, UR10, UR9, URZ, 0xfc, !UPT ;  /* 0x000000090a157292 */ /* 0x000fc4000f8efc3f */
[----:B------:R-:W-:-:S12]  /*5570*/  USHF.L.U32 UR29, UR29, UR8, URZ ;  /* 0x000000081d1d7299 */ /* 0x000fd8000800063f */
.L_x_113:
[----:B------:R-:W-:-:S03]  /*5580*/  UMOV UR8, 0xffffffff ;  /* 0xffffffff00087882 */ /* 0x000fc60000000000 */
[----:B------:R-:W-:Y:S05]  /*5590*/  BRA.DIV UR8, `(.L_x_103) ;  /* 0x0000000e08e47947 */ /* 0x000fea000b800000 */
[----:B------:R-:W-:-:S13]  /*55a0*/  ELECT P6, URZ, PT ;  /* 0x00000000003f782f */ /* 0x000fda00038c0000 */
.L_x_124:
[----:B------:R-:W0:Y:S01]  /*55b0*/  LDC R4, c[0x0][0x28c] ;  /* 0x0000a300ff047b82 */ /* 0x000e220000000800 */
[----:B------:R-:W-:Y:S01]  /*55c0*/  BSSY B1, `(.L_x_104) ;  /* 0x0000048000017945 */ /* 0x000fe20003800000 */
[----:B0-----:R-:W-:-:S13]  /*55d0*/  ISETP.LT.OR P6, PT, R4, 0x1, !P6 ;  /* 0x000000010400780c */ /* 0x001fda00077c1670 */
[----:B------:R-:W-:Y:S05]  /*55e0*/  @P6 BRA `(.L_x_105) ;  /* 0x0000000400146947 */ /* 0x000fea0003800000 */
[----:B------:R-:W-:Y:S01]  /*55f0*/  LEA R19, R19, UR31, 0x1 ;  /* 0x0000001f13137c11 */ /* 0x000fe2000f8e08ff */
[----:B------:R-:W-:Y:S01]  /*5600*/  IMAD.MOV.U32 R21, RZ, RZ, RZ ;  /* 0x000000ffff157224 */ /* 0x000fe200078e00ff */
[----:B------:R-:W-:Y:S01]  /*5610*/  LEA R15, R13, UR6, 0x6 ;  /* 0x000000060d0f7c11 */ /* 0x000fe2000f8e30ff */
[----:B------:R-:W-:Y:S02]  /*5620*/  IMAD.MOV.U32 R4, RZ, RZ, R0 ;  /* 0x000000ffff047224 */ /* 0x000fe400078e0000 */
[----:B------:R-:W-:Y:S02]  /*5630*/  IMAD.MOV.U32 R5, RZ, RZ, R10 ;  /* 0x000000ffff057224 */ /* 0x000fe400078e000a */
[----:B------:R-:W-:Y:S02]  /*5640*/  IMAD.MOV.U32 R7, RZ, RZ, R9 ;  /* 0x000000ffff077224 */ /* 0x000fe400078e0009 */
[----:B------:R-:W-:-:S07]  /*5650*/  IMAD.SHL.U32 R19, R19, 0x40, RZ ;  /* 0x0000004013137824 */ /* 0x000fce00078e00ff */
.L_x_108:
[----:B------:R-:W0:Y:S01]  /*5660*/  S2R R14, SR_CgaCtaId ;  /* 0x00000000000e7919 */ /* 0x000e220000008800 */
[----:B------:R-:W-:Y:S02]  /*5670*/  MOV R13, 0x400 ;  /* 0x00000400000d7802 */ /* 0x000fe40000000f00 */
[----:B------:R-:W-:Y:S02]  /*5680*/  ISETP.NE.AND P1, PT, R11, RZ, PT ;  /* 0x000000ff0b00720c */ /* 0x000fe40003f25270 */
[----:B0-----:R-:W-:Y:S02]  /*5690*/  LEA R22, R14, R13, 0x18 ;  /* 0x0000000d0e167211 */ /* 0x001fe400078ec0ff */
[----:B------:R-:W-:-:S09]  /*56a0*/  SHF.L.U32 R13, R5, 0x1f, RZ ;  /* 0x0000001f050d7819 */ /* 0x000fd200000006ff */
[----:B------:R-:W0:Y:S01]  /*56b0*/  @!P1 LDC R14, c[0x0][0x500] ;  /* 0x00014000ff0e9b82 */ /* 0x000e220000000800 */
[----:B------:R-:W-:-:S04]  /*56c0*/  IMAD R20, R7, 0x8, R22 ;  /* 0x0000000807147824 */ /* 0x000fc800078e0216 */
[----:B------:R-:W1:Y:S02]  /*56d0*/  SYNCS.PHASECHK.TRANS64.TRYWAIT P0, [R20+URZ+0x20], R13 ;  /* 0x0000200d140075a7 */ /* 0x000e64000800017f */
[----:B-1----:R-:W-:Y:S05]  /*56e0*/  @!P0 BRA `(.L_x_106) ;  /* 0x0000000c00b08947 */ /* 0x002fea0003800000 */
.L_x_125:
[----:B-1----:R-:W-:Y:S01]  /*56f0*/  PRMT R13, R12, 0x9910, RZ ;  /* 0x000099100c0d7816 */ /* 0x002fe200000000ff */
[----:B0-----:R0:W-:Y:S03]  /*5700*/  @!P1 SYNCS.ARRIVE.TRANS64 RZ, [R20+URZ], R14 ;  /* 0x0000000e14ff99a7 */ /* 0x0011e6000800003f */
[----:B------:R-:W-:-:S13]  /*5710*/  ISETP.NE.AND P0, PT, R13, 0x2, PT ;  /* 0x000000020d00780c */ /* 0x000fda0003f05270 */
[----:B0-----:R-:W-:Y:S05]  /*5720*/  @P0 BRA `(.L_x_107) ;  /* 0x0000000000040947 */ /* 0x001fea0003800000 */
[----:B------:R-:W-:Y:S01]  /*5730*/  BPT.TRAP 0x1 ;  /* 0x000000040000795c */ /* 0x000fe20000300000 */
.L_x_107:
[C---:B------:R-:W-:Y:S01]  /*5740*/  LEA R13, R7.reuse, UR31, 0x2 ;  /* 0x0000001f070d7c11 */ /* 0x040fe2000f8e10ff */
[----:B------:R-:W-:Y:S01]  /*5750*/  VIADD R4, R4, 0xffffffff ;  /* 0xffffffff04047836 */ /* 0x000fe20000000000 */
[----:B------:R-:W-:Y:S01]  /*5760*/  LEA R14, R7, UR7, 0xc ;  /* 0x00000007070e7c11 */ /* 0x000fe2000f8e60ff */
[----:B------:R-:W-:Y:S01]  /*5770*/  UIADD3 UR14, UP0, UR42, 0xf0, URZ ;  /* 0x000000f02a0e7890 */ /* 0x000fe2000ff1e03f */
[----:B------:R-:W-:Y:S01]  /*5780*/  R2UR UR34, R21 ;  /* 0x00000000152272ca */ /* 0x000fe200000e0000 */
[----:B------:R-:W-:Y:S01]  /*5790*/  IMAD.SHL.U32 R13, R13, 0x800, RZ ;  /* 0x000008000d0d7824 */ /* 0x000fe200078e00ff */
[----:B------:R-:W-:Y:S01]  /*57a0*/  R2UR UR33, R20 ;  /* 0x00000000142172ca */ /* 0x000fe200000e0000 */
[--C-:B------:R-:W-:Y:S01]  /*57b0*/  IMAD R14, R14, 0x4, R22.reuse ;  /* 0x000000040e0e7824 */ /* 0x100fe200078e0216 */
[----:B------:R-:W-:Y:S01]  /*57c0*/  R2UR UR36, R6 ;  /* 0x00000000062472ca */ /* 0x000fe200000e0000 */
[----:B------:R-:W-:Y:S01]  /*57d0*/  IMAD R13, R13, 0x4, R22 ;  /* 0x000000040d0d7824 */ /* 0x000fe200078e0216 */
[----:B------:R-:W-:Y:S01]  /*57e0*/  R2UR UR35, R19 ;  /* 0x00000000132372ca */ /* 0x000fe200000e0000 */
[----:B------:R-:W-:Y:S01]  /*57f0*/  UIADD3 UR44, UP1, UR42, 0x1f0, URZ ;  /* 0x000001f02a2c7890 */ /* 0x000fe2000ff3e03f */
[----:B------:R-:W-:Y:S01]  /*5800*/  R2UR UR8, R14 ;  /* 0x000000000e0872ca */ /* 0x000fe200000e0000 */
[----:B------:R-:W-:Y:S01]  /*5810*/  UIADD3.X UR15, URZ, UR43, URZ, UP0, !UPT ;  /* 0x0000002b3f0f7290 */ /* 0x000fe200087fe43f */
[----:B------:R-:W-:Y:S01]  /*5820*/  R2UR UR24, R13 ;  /* 0x000000000d1872ca */ /* 0x000fe200000e0000 */
[----:B------:R-:W-:Y:S01]  /*5830*/  UPRMT UR30, URZ, 0x5410, UR29 ;  /* 0x000054103f1e7896 */ /* 0x000fe2000800001d */
[----:B------:R-:W-:Y:S01]  /*5840*/  R2UR UR19, R15 ;  /* 0x000000000f1372ca */ /* 0x000fe200000e0000 */
[----:B------:R-:W-:Y:S01]  /*5850*/  UIADD3 UR26, UR34, 0x20, URZ ;  /* 0x00000020221a7890 */ /* 0x000fe2000fffe03f */
[----:B------:R-:W-:Y:S01]  /*5860*/  ISETP.GT.AND P1, PT, R4, 0x1, PT ;  /* 0x000000010400780c */ /* 0x000fe20003f24270 */
[----:B------:R-:W-:Y:S01]  /*5870*/  UIADD3.X UR45, URZ, UR43, URZ, UP1, !UPT ;  /* 0x0000002b3f2d7290 */ /* 0x000fe20008ffe43f */
[----:B------:R-:W-:Y:S01]  /*5880*/  VIADD R7, R7, 0x1 ;  /* 0x0000000107077836 */ /* 0x000fe20000000000 */
[----:B------:R-:W-:Y:S01]  /*5890*/  UPRMT UR37, URZ, 0x5410, UR21 ;  /* 0x000054103f257896 */ /* 0x000fe20008000015 */
[----:B------:R-:W-:Y:S01]  /*58a0*/  VIADD R21, R21, 0x40 ;  /* 0x0000004015157836 */ /* 0x000fe20000000000 */
[----:B------:R-:W-:Y:S01]  /*58b0*/  UMOV UR22, 0x0 ;  /* 0x0000000000167882 */ /* 0x000fe20000000000 */
[----:B------:R-:W-:Y:S01]  /*58c0*/  UMOV UR23, 0x10000000 ;  /* 0x1000000000177882 */ /* 0x000fe20000000000 */
[----:B------:R-:W-:Y:S01]  /*58d0*/  UIADD3 UR16, UR8, 0x20100, URZ ;  /* 0x0002010008107890 */ /* 0x000fe2000fffe03f */
[----:B------:R-:W-:Y:S01]  /*58e0*/  ISETP.NE.AND P0, PT, R7, 0x4, PT ;  /* 0x000000040700780c */ /* 0x000fe20003f05270 */
[----:B------:R-:W-:-:S02]  /*58f0*/  UIADD3 UR32, UR24, 0x100, URZ ;  /* 0x0000010018207890 */ /* 0x000fc4000fffe03f */
[----:B------:R-:W-:Y:S01]  /*5900*/  UIADD3 UR24, UR24, 0x4100, URZ ;  /* 0x0000410018187890 */ /* 0x000fe2000fffe03f */
[----:B------:R-:W-:Y:S01]  /*5910*/  SEL R14, RZ, 0x1, P0 ;  /* 0x00000001ff0e7807 */ /* 0x000fe20000000000 */
[----:B------:R-:W-:Y:S01]  /*5920*/  UIADD3 UR8, UR8, 0x22100, URZ ;  /* 0x0002210008087890 */ /* 0x000fe2000fffe03f */
[----:B------:R-:W-:Y:S01]  /*5930*/  SEL R7, R7, RZ, P0 ;  /* 0x000000ff07077207 */ /* 0x000fe20000000000 */
[----:B------:R-:W-:Y:S01]  /*5940*/  UMOV UR25, UR33 ;  /* 0x0000002100197c82 */ /* 0x000fe20008000000 */
[----:B------:R-:W-:Y:S01]  /*5950*/  UMOV UR28, UR36 ;  /* 0x00000024001c7c82 */ /* 0x000fe20008000000 */
[----:B------:R-:W-:Y:S01]  /*5960*/  UMOV UR27, UR35 ;  /* 0x00000023001b7c82 */ /* 0x000fe20008000000 */
[----:B------:R-:W-:Y:S01]  /*5970*/  UMOV UR17, UR33 ;  /* 0x0000002100117c82 */ /* 0x000fe20008000000 */
[----:B------:R-:W-:Y:S01]  /*5980*/  UMOV UR18, UR34 ;  /* 0x0000002200127c82 */ /* 0x000fe20008000000 */
[----:B------:R-:W-:Y:S01]  /*5990*/  UMOV UR20, UR36 ;  /* 0x0000002400147c82 */ /* 0x000fe20008000000 */
[----:B------:R0:W-:Y:S01]  /*59a0*/  UTMALDG.3D.MULTICAST [UR32], [UR14], UR30, desc[UR22] ;  /* 0x000016200e0073b4 */ /* 0x0001e2000801181e */
[----:B------:R-:W-:Y:S01]  /*59b0*/  UMOV UR9, UR33 ;  /* 0x0000002100097c82 */ /* 0x000fe20008000000 */
[----:B------:R-:W-:Y:S01]  /*59c0*/  UMOV UR11, UR19 ;  /* 0x00000013000b7c82 */ /* 0x000fe20008000000 */
[----:B------:R-:W-:Y:S01]  /*59d0*/  UMOV UR12, UR36 ;  /* 0x00000024000c7c82 */ /* 0x000fe20008000000 */
[----:B------:R-:W-:Y:S01]  /*59e0*/  UMOV UR10, UR26 ;  /* 0x0000001a000a7c82 */ /* 0x000fe20008000000 */
[----:B------:R-:W-:Y:S01]  /*59f0*/  LOP3.LUT R5, R5, R14, RZ, 0x3c, !PT ;  /* 0x0000000e05057212 */ /* 0x000fe200078e3cff */
[----:B------:R0:W-:Y:S01]  /*5a00*/  UTMALDG.3D.MULTICAST [UR24], [UR14], UR30, desc[UR22] ;  /* 0x000016180e0073b4 */ /* 0x0001e2000801181e */
[----:B------:R0:W-:Y:S01]  /*5a10*/  UTMALDG.3D.MULTICAST [UR16], [UR44], UR37, desc[UR22] ;  /* 0x000016102c0073b4 */ /* 0x0001e20008011825 */
[----:B------:R0:W-:Y:S02]  /*5a20*/  UTMALDG.3D.MULTICAST [UR8], [UR44], UR37, desc[UR22] ;  /* 0x000016082c0073b4 */ /* 0x0001e40008011825 */
[----:B0-----:R-:W-:Y:S05]  /*5a30*/  @P1 BRA `(.L_x_108) ;  /* 0xfffffffc00081947 */ /* 0x001fea000383ffff */
.L_x_105:
[----:B------:R-:W-:Y:S05]  /*5a40*/  BSYNC B1 ;  /* 0x0000000000017941 */ /* 0x000fea0003800000 */
.L_x_104:
[----:B------:R-:W-:Y:S01]  /*5a50*/  LOP3.LUT P1, RZ, R3, 0xff, RZ, 0xc0, !PT ;  /* 0x000000ff03ff7812 */ /* 0x000fe2000782c0ff */
[----:B------:R-:W-:Y:S01]  /*5a60*/  IMAD.IADD R9, R8, 0x1, R9 ;  /* 0x0000000108097824 */ /* 0x000fe200078e0209 */
[----:B------:R-:W-:Y:S01]  /*5a70*/  IADD3 R16, P2, R16, UR38, RZ ;  /* 0x0000002610107c10 */ /* 0x000fe2000ff5e0ff */
[----:B------:R-:W-:Y:S01]  /*5a80*/  ULDC.64 UR8, c[0x0][0x650] ;  /* 0x0001940000087ab9 */ /* 0x000fe20000000a00 */
[----:B------:R-:W-:Y:S01]  /*5a90*/  BSSY B1, `(.L_x_109) ;  /* 0x000006c000017945 */ /* 0x000fe20003800000 */
[----:B------:R-:W-:Y:S01]  /*5aa0*/  IMAD.MOV.U32 R19, RZ, RZ, -0x1 ;  /* 0xffffffffff137424 */ /* 0x000fe200078e00ff */
[----:B------:R-:W-:Y:S01]  /*5ab0*/  SHF.R.U32.HI R3, RZ, 0x2, R9 ;  /* 0x00000002ff037819 */ /* 0x000fe20000011609 */
[----:B------:R-:W-:Y:S01]  /*5ac0*/  IMAD.MOV.U32 R13, RZ, RZ, -0x1 ;  /* 0xffffffffff0d7424 */ /* 0x000fe200078e00ff */
[----:B------:R-:W-:Y:S01]  /*5ad0*/  ISETP.GT.U32.AND P0, PT, R9, 0x3, PT ;  /* 0x000000030900780c */ /* 0x000fe20003f04070 */
[----:B------:R-:W-:Y:S01]  /*5ae0*/  IMAD.MOV.U32 R6, RZ, RZ, -0x1 ;  /* 0xffffffffff067424 */ /* 0x000fe200078e00ff */
[----:B------:R-:W-:-:S02]  /*5af0*/  LOP3.LUT R3, R3, 0x1, RZ, 0xc0, !PT ;  /* 0x0000000103037812 */ /* 0x000fc400078ec0ff */
[----:B------:R-:W-:Y:S01]  /*5b00*/  ISETP.LT.U32.AND P0, PT, R8, 0x4, P0 ;  /* 0x000000040800780c */ /* 0x000fe20000701070 */
[----:B------:R-:W0:Y:S01]  /*5b10*/  @P1 S2R R5, SR_CgaCtaId ;  /* 0x0000000000051919 */ /* 0x000e220000008800 */
[----:B------:R-:W-:Y:S02]  /*5b20*/  @P1 MOV R4, 0x400 ;  /* 0x0000040000041802 */ /* 0x000fe40000000f00 */
[----:B------:R-:W-:Y:S02]  /*5b30*/  IADD3.X R17, R17, UR41, RZ, P2, !PT ;  /* 0x0000002911117c10 */ /* 0x000fe400097fe4ff */
[----:B------:R-:W-:Y:S02]  /*5b40*/  ISETP.GE.U32.AND P2, PT, R16, UR8, PT ;  /* 0x0000000810007c0c */ /* 0x000fe4000bf46070 */
[----:B------:R-:W-:Y:S02]  /*5b50*/  LOP3.LUT R9, R9, 0x3, RZ, 0xc0, !PT ;  /* 0x0000000309097812 */ /* 0x000fe400078ec0ff */
[----:B0-----:R-:W-:-:S04]  /*5b60*/  @P1 LEA R4, R5, R4, 0x18 ;  /* 0x0000000405041211 */ /* 0x001fc800078ec0ff */
[----:B------:R0:W-:Y:S01]  /*5b70*/  @P1 SYNCS.ARRIVE.TRANS64.A1T0 RZ, [R4+URZ+0x58], RZ ;  /* 0x000058ff04ff19a7 */ /* 0x0001e2000810003f */
[----:B------:R-:W-:Y:S02]  /*5b80*/  ISETP.NE.U32.AND P1, PT, R3, 0x1, PT ;  /* 0x000000010300780c */ /* 0x000fe40003f25070 */
[----:B------:R-:W-:Y:S02]  /*5b90*/  SEL R3, RZ, 0x1, !P0 ;  /* 0x00000001ff037807 */ /* 0x000fe40004000000 */
[----:B------:R-:W-:Y:S02]  /*5ba0*/  ISETP.GE.U32.AND.EX P0, PT, R17, UR9, PT, P2 ;  /* 0x0000000911007c0c */ /* 0x000fe4000bf06120 */
[----:B------:R-:W-:-:S04]  /*5bb0*/  ISETP.GT.U32.AND P1, PT, R8, 0x3, !P1 ;  /* 0x000000030800780c */ /* 0x000fc80004f24070 */
[----:B0-----:R-:W-:-:S04]  /*5bc0*/  SEL R4, RZ, 0x1, !P1 ;  /* 0x00000001ff047807 */ /* 0x001fc80004800000 */
[--C-:B------:R-:W-:Y:S02]  /*5bd0*/  LOP3.LUT R10, R4, R10, R3.reuse, 0x96, !PT ;  /* 0x0000000a040a7212 */ /* 0x100fe400078e9603 */
[----:B------:R-:W-:Y:S02]  /*5be0*/  PRMT R4, RZ, 0x7610, R4 ;  /* 0x00007610ff047816 */ /* 0x000fe40000000004 */
[----:B------:R-:W-:Y:S01]  /*5bf0*/  PRMT R3, RZ, 0x7610, R3 ;  /* 0x00007610ff037816 */ /* 0x000fe20000000003 */
[----:B------:R-:W-:Y:S06]  /*5c00*/  @P0 BRA `(.L_x_110) ;  /* 0x0000000400500947 */ /* 0x000fec0003800000 */
[----:B------:R-:W0:Y:S01]  /*5c10*/  S2R R15, SR_CTAID.X ;  /* 0x00000000000f7919 */ /* 0x000e220000002500 */
[----:B------:R-:W-:Y:S01]  /*5c20*/  ULDC.64 UR8, c[0x0][0x628] ;  /* 0x00018a0000087ab9 */ /* 0x000fe20000000a00 */
[----:B------:R-:W1:Y:S01]  /*5c30*/  LDC R20, c[0x0][0x144] ;  /* 0x00005100ff147b82 */ /* 0x000e620000000800 */
[----:B------:R-:W-:Y:S01]  /*5c40*/  ISETP.NE.U32.AND P0, PT, RZ, UR8, PT ;  /* 0x00000008ff007c0c */ /* 0x000fe2000bf05070 */
[----:B------:R-:W2:Y:S01]  /*5c50*/  S2R R13, SR_CTAID.Y ;  /* 0x00000000000d7919 */ /* 0x000ea20000002600 */
[----:B------:R-:W-:Y:S01]  /*5c60*/  ULDC UR10, c[0x0][0x150] ;  /* 0x00005400000a7ab9 */ /* 0x000fe20000000800 */
[----:B------:R-:W-:Y:S01]  /*5c70*/  ULDC UR11, c[0x0][0x630] ;  /* 0x00018c00000b7ab9 */ /* 0x000fe20000000800 */
[----:B------:R-:W-:Y:S01]  /*5c80*/  ISETP.NE.AND.EX P0, PT, RZ, UR9, PT, P0 ;  /* 0x00000009ff007c0c */ /* 0x000fe2000bf05300 */
[----:B------:R-:W-:Y:S01]  /*5c90*/  IMAD.MOV.U32 R4, RZ, RZ, R16 ;  /* 0x000000ffff047224 */ /* 0x000fe200078e0010 */
[----:B0-----:R-:W-:-:S05]  /*5ca0*/  I2FP.F32.U32 R5, R15 ;  /* 0x0000000f00057245 */ /* 0x001fca0000201000 */
[----:B------:R-:W-:Y:S01]  /*5cb0*/  FMUL R21, R5, UR10 ;  /* 0x0000000a05157c20 */ /* 0x000fe20008400000 */
[----:B------:R-:W-:-:S05]  /*5cc0*/  IMAD.MOV.U32 R5, RZ, RZ, R17 ;  /* 0x000000ffff057224 */ /* 0x000fca00078e0011 */
[----:B--2---:R-:W-:Y:S05]  /*5cd0*/  @!P0 BRA `(.L_x_111) ;  /* 0x0000000000288947 */ /* 0x004fea0003800000 */
[----:B------:R-:W-:Y:S02]  /*5ce0*/  ULDC UR10, c[0x0][0x634] ;  /* 0x00018d00000a7ab9 */ /* 0x000fe40000000800 */
[----:B------:R-:W-:-:S05]  /*5cf0*/  IADD3 R5, P0, R16, UR10, RZ ;  /* 0x0000000a10057c10 */ /* 0x000fca000ff1e0ff */
[----:B------:R-:W-:-:S04]  /*5d00*/  IMAD.X R19, RZ, RZ, R17, P0 ;  /* 0x000000ffff137224 */ /* 0x000fc800000e0611 */
[----:B------:R-:W-:-:S04]  /*5d10*/  IMAD.WIDE.U32 R6, R19, UR8, RZ ;  /* 0x0000000813067c25 */ /* 0x000fc8000f8e00ff */
[----:B------:R-:W-:-:S04]  /*5d20*/  IMAD.WIDE.U32 R6, P0, R5, UR9, R6 ;  /* 0x0000000905067c25 */ /* 0x000fc8000f800006 */
[----:B------:R-:W-:-:S04]  /*5d30*/  IMAD.WIDE.U32 R4, R5, UR8, RZ ;  /* 0x0000000805047c25 */ /* 0x000fc8000f8e00ff */
[----:B------:R-:W-:Y:S01]  /*5d40*/  IMAD.MOV.U32 R4, RZ, RZ, R7 ;  /* 0x000000ffff047224 */ /* 0x000fe200078e0007 */
[----:B------:R-:W-:Y:S01]  /*5d50*/  IADD3 RZ, P1, R5, R6, RZ ;  /* 0x0000000605ff7210 */ /* 0x000fe20007f3e0ff */
[----:B------:R-:W-:-:S04]  /*5d60*/  IMAD.X R5, RZ, RZ, RZ, P0 ;  /* 0x000000ffff057224 */ /* 0x000fc800000e06ff */
[----:B------:R-:W-:-:S08]  /*5d70*/  IMAD.WIDE.U32.X R4, R19, UR9, R4, P1 ;  /* 0x0000000913047c25 */ /* 0x000fd000088e0404 */
.L_x_111:
[--C-:B------:R-:W-:Y:S01]  /*5d80*/  SHF.R.U64 R14, R4, UR11, R5.reuse ;  /* 0x0000000b040e7c19 */ /* 0x100fe20008001205 */
[----:B------:R-:W0:Y:S01]  /*5d90*/  F2I.U32.TRUNC.NTZ R21, R21 ;  /* 0x0000001500157305 */ /* 0x000e22000020f000 */
[----:B------:R-:W-:Y:S01]  /*5da0*/  SHF.R.U32.HI R4, RZ, UR11, R5 ;  /* 0x0000000bff047c19 */ /* 0x000fe20008011605 */
[----:B------:R-:W-:Y:S01]  /*5db0*/  ULDC.64 UR8, c[0x0][0x620] ;  /* 0x0001880000087ab9 */ /* 0x000fe20000000a00 */
[----:B------:R-:W-:Y:S01]  /*5dc0*/  IADD3 R7, P0, RZ, -R14, RZ ;  /* 0x8000000eff077210 */ /* 0x000fe20007f1e0ff */
[----:B------:R-:W-:Y:S01]  /*5dd0*/  ULDC.64 UR10, c[0x0][0x640] ;  /* 0x00019000000a7ab9 */ /* 0x000fe20000000a00 */
[----:B------:R-:W2:Y:S03]  /*5de0*/  LDC R22, c[0x0][0x148] ;  /* 0x00005200ff167b82 */ /* 0x000ea60000000800 */
[----:B------:R-:W-:Y:S01]  /*5df0*/  IMAD.X R4, RZ, RZ, ~R4, P0 ;  /* 0x000000ffff047224 */ /* 0x000fe200000e0e04 */
[----:B------:R-:W-:-:S03]  /*5e00*/  ISETP.NE.U32.AND P0, PT, RZ, UR10, PT ;  /* 0x0000000aff007c0c */ /* 0x000fc6000bf05070 */
[----:B------:R-:W-:Y:S01]  /*5e10*/  IMAD R6, R4, UR8, RZ ;  /* 0x0000000804067c24 */ /* 0x000fe2000f8e02ff */
[----:B------:R-:W-:Y:S01]  /*5e20*/  ISETP.NE.AND.EX P0, PT, RZ, UR11, PT, P0 ;  /* 0x0000000bff007c0c */ /* 0x000fe2000bf05300 */
[----:B------:R-:W-:Y:S01]  /*5e30*/  IMAD.WIDE.U32 R4, R7, UR8, R16 ;  /* 0x0000000807047c25 */ /* 0x000fe2000f8e0010 */
[----:B------:R-:W-:-:S03]  /*5e40*/  ULDC UR8, c[0x0][0x618] ;  /* 0x0001860000087ab9 */ /* 0x000fc60000000800 */
[----:B------:R-:W-:Y:S01]  /*5e50*/  IMAD R7, R7, UR9, R6 ;  /* 0x0000000907077c24 */ /* 0x000fe2000f8e0206 */
[----:B------:R-:W-:Y:S01]  /*5e60*/  ULDC UR9, c[0x0][0x154] ;  /* 0x0000550000097ab9 */ /* 0x000fe20000000800 */
[----:B0-----:R-:W-:Y:S02]  /*5e70*/  IMAD.MOV R6, RZ, RZ, -R21 ;  /* 0x000000ffff067224 */ /* 0x001fe400078e0a15 */
[----:B------:R-:W-:Y:S02]  /*5e80*/  IMAD.IADD R5, R5, 0x1, R7 ;  /* 0x0000000105057824 */ /* 0x000fe400078e0207 */
[----:B-1----:R-:W-:Y:S01]  /*5e90*/  IMAD R15, R20, R6, R15 ;  /* 0x00000006140f7224 */ /* 0x002fe200078e020f */
[----:B------:R-:W-:Y:S02]  /*5ea0*/  I2FP.F32.U32 R6, R13 ;  /* 0x0000000d00067245 */ /* 0x000fe40000201000 */
[--C-:B------:R-:W-:Y:S02]  /*5eb0*/  SHF.R.U64 R19, R4, UR8, R5.reuse ;  /* 0x0000000804137c19 */ /* 0x100fe40008001205 */
[----:B------:R-:W-:Y:S01]  /*5ec0*/  SHF.R.U32.HI R4, RZ, UR8, R5 ;  /* 0x00000008ff047c19 */ /* 0x000fe20008011605 */
[----:B------:R-:W-:Y:S01]  /*5ed0*/  FMUL R6, R6, UR9 ;  /* 0x0000000906067c20 */ /* 0x000fe20008400000 */
[----:B------:R-:W-:-:S02]  /*5ee0*/  ULDC UR8, c[0x0][0x608] ;  /* 0x0001820000087ab9 */ /* 0x000fc40000000800 */
[--C-:B------:R-:W-:Y:S01]  /*5ef0*/  SHF.R.U64 R21, R19, UR8, R4.reuse ;  /* 0x0000000813157c19 */ /* 0x100fe20008001204 */
[----:B------:R0:W1:Y:S01]  /*5f00*/  F2I.U32.TRUNC.NTZ R24, R6 ;  /* 0x0000000600187305 */ /* 0x000062000020f000 */
[----:B------:R-:W-:Y:S01]  /*5f10*/  SHF.R.U32.HI R4, RZ, UR8, R4 ;  /* 0x00000008ff047c19 */ /* 0x000fe20008011604 */
[----:B------:R-:W-:-:S03]  /*5f20*/  ULDC UR8, c[0x0][0x658] ;  /* 0x0001960000087ab9 */ /* 0x000fc60000000800 */
[--C-:B------:R-:W-:Y:S02]  /*5f30*/  SHF.R.U64 R20, R21, UR8, R4.reuse ;  /* 0x0000000815147c19 */ /* 0x100fe40008001204 */
[----:B------:R-:W-:-:S03]  /*5f40*/  SHF.R.U32.HI R23, RZ, UR8, R4 ;  /* 0x00000008ff177c19 */ /* 0x000fc60008011604 */
[----:B------:R-:W-:Y:S02]  /*5f50*/  IMAD.MOV.U32 R4, RZ, RZ, R20 ;  /* 0x000000ffff047224 */ /* 0x000fe400078e0014 */
[----:B------:R-:W-:Y:S01]  /*5f60*/  IMAD.MOV.U32 R5, RZ, RZ, R23 ;  /* 0x000000ffff057224 */ /* 0x000fe200078e0017 */
[----:B0-----:R-:W-:Y:S06]  /*5f70*/  @!P0 BRA `(.L_x_112) ;  /* 0x0000000000288947 */ /* 0x001fec0003800000 */
        /* <DEDUP_REMOVED lines=10> */
.L_x_112:
[----:B------:R-:W-:Y:S01]  /*6020*/  ISETP.NE.AND P0, PT, R2, 0x1, PT ;  /* 0x000000010200780c */ /* 0x000fe20003f05270 */
[----:B------:R-:W-:Y:S01]  /*6030*/  ULDC UR8, c[0x0][0x648] ;  /* 0x0001920000087ab9 */ /* 0x000fe20000000800 */
[----:B------:R-:W-:Y:S01]  /*6040*/  LOP3.LUT R21, R21, UR13, RZ, 0xc0, !PT ;  /* 0x0000000d15157c12 */ /* 0x000fe2000f8ec0ff */
[----:B-1----:R-:W-:Y:S01]  /*6050*/  IMAD.MOV R24, RZ, RZ, -R24 ;  /* 0x000000ffff187224 */ /* 0x002fe200078e0a18 */
[----:B------:R-:W-:Y:S01]  /*6060*/  SHF.R.U64 R4, R4, UR8, R5 ;  /* 0x0000000804047c19 */ /* 0x000fe20008001205 */
[----:B------:R-:W-:Y:S01]  /*6070*/  ULDC UR8, c[0x0][0x638] ;  /* 0x00018e0000087ab9 */ /* 0x000fe20000000800 */
[----:B------:R-:W-:Y:S01]  /*6080*/  LOP3.LUT R19, R19, UR4, RZ, 0xc0, !PT ;  /* 0x0000000413137c12 */ /* 0x000fe2000f8ec0ff */
[----:B------:R-:W-:Y:S01]  /*6090*/  ULDC UR9, c[0x0][0x610] ;  /* 0x0001840000097ab9 */ /* 0x000fe20000000800 */
[----:B------:R-:W-:Y:S02]  /*60a0*/  IMAD.MOV.U32 R6, RZ, RZ, R14 ;  /* 0x000000ffff067224 */ /* 0x000fe400078e000e */
[----:B------:R-:W-:-:S02]  /*60b0*/  IMAD.MOV R5, RZ, RZ, -R4 ;  /* 0x000000ffff057224 */ /* 0x000fc400078e0a04 */
[----:B------:R-:W-:Y:S02]  /*60c0*/  IMAD R4, R4, UR5, R21 ;  /* 0x0000000504047c24 */ /* 0x000fe4000f8e0215 */
[----:B--2---:R-:W-:Y:S02]  /*60d0*/  @P0 IMAD R15, R22, R24, R13 ;  /* 0x00000018160f0224 */ /* 0x004fe400078e020d */
[----:B------:R-:W-:Y:S01]  /*60e0*/  IMAD R20, R5, UR8, R20 ;  /* 0x0000000805147c24 */ /* 0x000fe2000f8e0214 */
[----:B------:R-:W-:Y:S01]  /*60f0*/  ULDC UR8, c[0x0][0x600] ;  /* 0x0001800000087ab9 */ /* 0x000fe20000000800 */
[----:B------:R-:W-:Y:S02]  /*6100*/  IMAD R15, R4, UR9, R15 ;  /* 0x00000009040f7c24 */ /* 0x000fe4000f8e020f */
[----:B------:R-:W-:Y:S02]  /*6110*/  IMAD R20, R20, UR8, R19 ;  /* 0x0000000814147c24 */ /* 0x000fe4000f8e0213 */
[----:B------:R-:W-:-:S03]  /*6120*/  IMAD.MOV.U32 R4, RZ, RZ, 0x1 ;  /* 0x00000001ff047424 */ /* 0x000fc600078e00ff */
[----:B------:R-:W-:Y:S02]  /*6130*/  SEL R13, R20, R15, !P0 ;  /* 0x0000000f140d7207 */ /* 0x000fe40004000000 */
[----:B------:R-:W-:-:S07]  /*6140*/  SEL R19, R15, R20, !P0 ;  /* 0x000000140f137207 */ /* 0x000fce0004000000 */
.L_x_110:
[----:B------:R-:W-:Y:S05]  /*6150*/  BSYNC B1 ;  /* 0x0000000000017941 */ /* 0x000fea0003800000 */
.L_x_109:
[----:B------:R-:W-:-:S13]  /*6160*/  LOP3.LUT P0, RZ, R4, 0xff, RZ, 0xc0, !PT ;  /* 0x000000ff04ff7812 */ /* 0x000fda000780c0ff */
[----:B------:R-:W-:Y:S05]  /*6170*/  @P0 BRA `(.L_x_113) ;  /* 0xfffffff400000947 */ /* 0x000fea000383ffff */
[----:B------:R-:W-:Y:S05]  /*6180*/  BSYNC B0 ;  /* 0x0000000000007941 */ /* 0x000fea0003800000 */
.L_x_102:
[----:B------:R-:W-:-:S03]  /*6190*/  UMOV UR8, 0xffffffff ;  /* 0xffffffff00087882 */ /* 0x000fc60000000000 */
[----:B------:R-:W-:Y:S05]  /*61a0*/  BRA.DIV UR8, `(.L_x_114) ;  /* 0x0000000608147947 */ /* 0x000fea000b800000 */
[----:B------:R-:W-:-:S13]  /*61b0*/  ELECT P6, URZ, PT ;  /* 0x00000000003f782f */ /* 0x000fda00038c0000 */
.L_x_128:
[----:B------:R-:W-:Y:S04]  /*61c0*/  BSSY B0, `(.L_x_115) ;  /* 0x000002b000007945 */ /* 0x000fe80003800000 */
[----:B------:R-:W-:Y:S05]  /*61d0*/  @!P6 BRA `(.L_x_116) ;  /* 0x0000000000a4e947 */ /* 0x000fea0003800000 */
[----:B------:R-:W-:-:S04]  /*61e0*/  LOP3.LUT R18, R18, 0x2, RZ, 0xfc, !PT ;  /* 0x0000000212127812 */ /* 0x000fc800078efcff */
[----:B------:R-:W-:-:S13]  /*61f0*/  ISETP.NE.AND P0, PT, R18, 0x3, PT ;  /* 0x000000031200780c */ /* 0x000fda0003f05270 */
[----:B------:R-:W-:Y:S05]  /*6200*/  @!P0 BRA `(.L_x_117) ;  /* 0x0000000000048947 */ /* 0x000fea0003800000 */
[----:B------:R-:W-:Y:S01]  /*6210*/  BPT.TRAP 0x1 ;  /* 0x000000040000795c */ /* 0x000fe20000300000 */
.L_x_117:
[----:B------:R-:W0:Y:S01]  /*6220*/  S2R R3, SR_CgaCtaId ;  /* 0x0000000000037919 */ /* 0x000e220000008800 */
[----:B------:R-:W-:Y:S02]  /*6230*/  MOV R0, 0x400 ;  /* 0x0000040000007802 */ /* 0x000fe40000000f00 */
[----:B------:R-:W-:Y:S02]  /*6240*/  SHF.L.U32 R2, R10, 0x1f, RZ ;  /* 0x0000001f0a027819 */ /* 0x000fe400000006ff */
[----:B0-----:R-:W-:-:S05]  /*6250*/  LEA R0, R3, R0, 0x18 ;  /* 0x0000000003007211 */ /* 0x001fca00078ec0ff */
[----:B------:R-:W-:-:S04]  /*6260*/  VIADD R0, R0, 0x20 ;  /* 0x0000002000007836 */ /* 0x000fc80000000000 */
[C---:B------:R-:W-:Y:S02]  /*6270*/  IMAD R5, R9.reuse, 0x8, R0 ;  /* 0x0000000809057824 */ /* 0x040fe400078e0200 */
[----:B------:R-:W-:Y:S02]  /*6280*/  VIADD R9, R9, 0x1 ;  /* 0x0000000109097836 */ /* 0x000fe40000000000 */
[----:B------:R-:W0:Y:S03]  /*6290*/  SYNCS.PHASECHK.TRANS64.TRYWAIT P0, [R5+URZ], R2 ;  /* 0x00000002050075a7 */ /* 0x000e26000800017f */
[----:B------:R-:W-:-:S04]  /*62a0*/  ISETP.NE.AND P1, PT, R9, 0x4, PT ;  /* 0x000000040900780c */ /* 0x000fc80003f25270 */
[----:B------:R-:W-:Y:S02]  /*62b0*/  SEL R3, RZ, 0x1, P1 ;  /* 0x00000001ff037807 */ /* 0x000fe40000800000 */
[----:B------:R-:W-:Y:S02]  /*62c0*/  SEL R9, R9, RZ, P1 ;  /* 0x000000ff09097207 */ /* 0x000fe40000800000 */
[----:B------:R-:W-:-:S03]  /*62d0*/  LOP3.LUT R10, R10, R3, RZ, 0x3c, !PT ;  /* 0x000000030a0a7212 */ /* 0x000fc600078e3cff */
[----:B------:R-:W-:Y:S01]  /*62e0*/  IMAD R7, R9, 0x8, R0 ;  /* 0x0000000809077824 */ /* 0x000fe200078e0200 */
[----:B------:R-:W-:Y:S01]  /*62f0*/  SHF.L.U32 R4, R10, 0x1f, RZ ;  /* 0x0000001f0a047819 */ /* 0x000fe200000006ff */
[----:B0-----:R-:W-:Y:S06]  /*6300*/  @!P0 BRA `(.L_x_118) ;  /* 0x0000000000dc8947 */ /* 0x001fec0003800000 */
.L_x_129:
[----:B------:R-:W1:Y:S01]  /*6310*/  SYNCS.PHASECHK.TRANS64.TRYWAIT P0, [R7+URZ], R4 ;  /* 0x00000004070075a7 */ /* 0x000e62000800017f */
[----:B0-----:R-:W-:-:S05]  /*6320*/  VIADD R2, R9, 0x1 ;  /* 0x0000000109027836 */ /* 0x001fca0000000000 */
[----:B------:R-:W-:-:S04]  /*6330*/  ISETP.NE.AND P1, PT, R2, 0x4, PT ;  /* 0x000000040200780c */ /* 0x000fc80003f25270 */
[----:B------:R-:W-:Y:S02]  /*6340*/  SEL R3, RZ, 0x1, P1 ;  /* 0x00000001ff037807 */ /* 0x000fe40000800000 */
[----:B------:R-:W-:Y:S02]  /*6350*/  SEL R9, R2, RZ, P1 ;  /* 0x000000ff02097207 */ /* 0x000fe40000800000 */
[----:B------:R-:W-:-:S03]  /*6360*/  LOP3.LUT R11, R10, R3, RZ, 0x3c, !PT ;  /* 0x000000030a0b7212 */ /* 0x000fc600078e3cff */
[----:B------:R-:W-:Y:S01]  /*6370*/  IMAD R6, R9, 0x8, R0 ;  /* 0x0000000809067824 */ /* 0x000fe200078e0200 */
[----:B------:R-:W-:Y:S01]  /*6380*/  SHF.L.U32 R5, R11, 0x1f, RZ ;  /* 0x0000001f0b057819 */ /* 0x000fe200000006ff */
[----:B-1----:R-:W-:Y:S06]  /*6390*/  @!P0 BRA `(.L_x_119) ;  /* 0x0000000000cc8947 */ /* 0x002fec0003800000 */
.L_x_130:
[----:B------:R-:W1:Y:S01]  /*63a0*/  SYNCS.PHASECHK.TRANS64.TRYWAIT P0, [R6+URZ], R5 ;  /* 0x00000005060075a7 */ /* 0x000e62000800017f */
[----:B------:R-:W-:-:S05]  /*63b0*/  VIADD R2, R9, 0x1 ;  /* 0x0000000109027836 */ /* 0x000fca0000000000 */
[----:B------:R-:W-:-:S04]  /*63c0*/  ISETP.NE.AND P1, PT, R2, 0x4, PT ;  /* 0x000000040200780c */ /* 0x000fc80003f25270 */
[----:B0-----:R-:W-:Y:S02]  /*63d0*/  SEL R4, RZ, 0x1, P1 ;  /* 0x00000001ff047807 */ /* 0x001fe40000800000 */
[----:B------:R-:W-:Y:S02]  /*63e0*/  SEL R3, R2, RZ, P1 ;  /* 0x000000ff02037207 */ /* 0x000fe40000800000 */
[----:B------:R-:W-:Y:S01]  /*63f0*/  LOP3.LUT R4, R11, R4, RZ, 0x3c, !PT ;  /* 0x000000040b047212 */ /* 0x000fe200078e3cff */
[----:B-1----:R-:W-:Y:S06]  /*6400*/  @!P0 BRA `(.L_x_120) ;  /* 0x0000000000c48947 */ /* 0x002fec0003800000 */
.L_x_131:
[----:B------:R-:W-:Y:S01]  /*6410*/  IMAD R3, R3, 0x8, R0 ;  /* 0x0000000803037824 */ /* 0x000fe200078e0200 */
[----:B------:R-:W-:-:S07]  /*6420*/  SHF.L.U32 R0, R4, 0x1f, RZ ;  /* 0x0000001f04007819 */ /* 0x000fce00000006ff */
.L_x_121:
[----:B-1----:R1:W2:Y:S02]  /*6430*/  SYNCS.PHASECHK.TRANS64.TRYWAIT P0, [R3+URZ], R0 ;  /* 0x00000000030075a7 */ /* 0x0022a4000800017f */
[----:B--2---:R-:W-:Y:S05]  /*6440*/  @!P0 NANOSLEEP.SYNCS 0x989680 ;  /* 0x009896800000895d */ /* 0x004fea0003900000 */
[----:B------:R-:W2:Y:S02]  /*6450*/  @!P0 SYNCS.PHASECHK.TRANS64 P0, [R3+URZ], R0 ;  /* 0x00000000030085a7 */ /* 0x000ea4000800007f */
[----:B--2---:R-:W-:Y:S05]  /*6460*/  @!P0 BRA `(.L_x_121) ;  /* 0xfffffffc00f08947 */ /* 0x004fea000383ffff */
.L_x_116:
[----:B------:R-:W-:Y:S05]  /*6470*/  BSYNC B0 ;  /* 0x0000000000007941 */ /* 0x000fea0003800000 */
.L_x_115:
[----:B------:R-:W-:Y:S05]  /*6480*/  EXIT ;  /* 0x000000000000794d */ /* 0x000fea0003800000 */
.L_x_21:
[----:B-1----:R1:W2:Y:S02]  /*6490*/  SYNCS.PHASECHK.TRANS64.TRYWAIT P1, [R3+URZ], R0 ;  /* 0x00000000030075a7 */ /* 0x0022a4000802017f */
[----:B--2---:R-:W-:Y:S05]  /*64a0*/  @!P1 NANOSLEEP.SYNCS 0x989680 ;  /* 0x009896800000995d */ /* 0x004fea0003900000 */
[----:B------:R-:W2:Y:S02]  /*64b0*/  @!P1 SYNCS.PHASECHK.TRANS64 P1, [R3+URZ], R0 ;  /* 0x00000000030095a7 */ /* 0x000ea4000802007f */
[----:B--2---:R-:W-:Y:S05]  /*64c0*/  @!P1 BRA `(.L_x_21) ;  /* 0xfffffffc00f09947 */ /* 0x004fea000383ffff */
[----:B------:R-:W-:Y:S05]  /*64d0*/  BRA `(.L_x_20) ;  /* 0xffffffb000bc7947 */ /* 0x000fea000383ffff */
.L_x_26:
[----:B-1----:R1:W2:Y:S02]  /*64e0*/  SYNCS.PHASECHK.TRANS64.TRYWAIT P1, [R5+URZ], R4 ;  /* 0x00000004050075a7 */ /* 0x0022a4000802017f */
[----:B--2---:R-:W-:Y:S05]  /*64f0*/  @!P1 NANOSLEEP.SYNCS 0x989680 ;  /* 0x009896800000995d */ /* 0x004fea0003900000 */
[----:B------:R-:W2:Y:S02]  /*6500*/  @!P1 SYNCS.PHASECHK.TRANS64 P1, [R5+URZ], R4 ;  /* 0x00000004050095a7 */ /* 0x000ea4000802007f */
[----:B--2---:R-:W-:Y:S05]  /*6510*/  @!P1 BRA `(.L_x_26) ;  /* 0xfffffffc00f09947 */ /* 0x004fea000383ffff */
[----:B------:R-:W-:Y:S05]  /*6520*/  BRA `(.L_x_25) ;  /* 0xffffffb800087947 */ /* 0x000fea000383ffff */
.L_x_103:
[----:B------:R-:W-:Y:S01]  /*6530*/  BSSY B1, `(.L_x_122) ;  /* 0x0000006000017945 */ /* 0x000fe20003800000 */
[----:B------:R-:W-:-:S07]  /*6540*/  IMAD.MOV.U32 R15, RZ, RZ, -0x1 ;  /* 0xffffffffff0f7424 */ /* 0x000fce00078e00ff */
[----:B------:R-:W-:Y:S05]  /*6550*/  WARPSYNC.COLLECTIVE R15, `(.L_x_123) ;  /* 0x000000000f0c7348 */ /* 0x000fea0003c00000 */
[----:B------:R-:W-:Y:S02]  /*6560*/  ELECT P6, UR62, PT ;  /* 0x00000000003e782f */ /* 0x000fe400038c0000 */
[----:B------:R-:W-:Y:S01]  /*6570*/  MOV R14, UR62 ;  /* 0x0000003e000e7c02 */ /* 0x000fe20008000f00 */
[----:B------:R-:W-:Y:S10]  /*6580*/  ENDCOLLECTIVE ;  /* 0x000000000000791b */ /* 0x000ff40003800000 */
.L_x_123:
[----:B------:R-:W-:Y:S05]  /*6590*/  BSYNC B1 ;  /* 0x0000000000017941 */ /* 0x000fea0003800000 */
.L_x_122:
[----:B------:R-:W-:Y:S05]  /*65a0*/  BRA `(.L_x_124) ;  /* 0xfffffff000007947 */ /* 0x000fea000383ffff */
.L_x_106:
[----:B-1----:R1:W2:Y:S02]  /*65b0*/  SYNCS.PHASECHK.TRANS64.TRYWAIT P0, [R20+URZ+0x20], R13 ;  /* 0x0000200d140075a7 */ /* 0x0022a4000800017f */
[----:B--2---:R-:W-:Y:S05]  /*65c0*/  @!P0 NANOSLEEP.SYNCS 0x989680 ;  /* 0x009896800000895d */ /* 0x004fea0003900000 */
[----:B------:R-:W2:Y:S02]  /*65d0*/  @!P0 SYNCS.PHASECHK.TRANS64 P0, [R20+URZ+0x20], R13 ;  /* 0x0000200d140085a7 */ /* 0x000ea4000800007f */
[----:B--2---:R-:W-:Y:S05]  /*65e0*/  @!P0 BRA `(.L_x_106) ;  /* 0xfffffffc00f08947 */ /* 0x004fea000383ffff */
[----:B------:R-:W-:Y:S05]  /*65f0*/  BRA `(.L_x_125) ;  /* 0xfffffff0003c7947 */ /* 0x000fea000383ffff */
.L_x_114:
[----:B------:R-:W-:Y:S01]  /*6600*/  BSSY B0, `(.L_x_126) ;  /* 0x0000006000007945 */ /* 0x000fe20003800000 */
[----:B------:R-:W-:-:S07]  /*6610*/  IMAD.MOV.U32 R15, RZ, RZ, -0x1 ;  /* 0xffffffffff0f7424 */ /* 0x000fce00078e00ff */
[----:B------:R-:W-:Y:S05]  /*6620*/  WARPSYNC.COLLECTIVE R15, `(.L_x_127) ;  /* 0x000000000f0c7348 */ /* 0x000fea0003c00000 */
[----:B------:R-:W-:Y:S02]  /*6630*/  ELECT P6, UR62, PT ;  /* 0x00000000003e782f */ /* 0x000fe400038c0000 */
[----:B------:R-:W-:Y:S01]  /*6640*/  MOV R14, UR62 ;  /* 0x0000003e000e7c02 */ /* 0x000fe20008000f00 */
[----:B------:R-:W-:Y:S10]  /*6650*/  ENDCOLLECTIVE ;  /* 0x000000000000791b */ /* 0x000ff40003800000 */
.L_x_127:
[----:B------:R-:W-:Y:S05]  /*6660*/  BSYNC B0 ;  /* 0x0000000000007941 */ /* 0x000fea0003800000 */
.L_x_126:
[----:B------:R-:W-:Y:S05]  /*6670*/  BRA `(.L_x_128) ;  /* 0xfffffff800d07947 */ /* 0x000fea000383ffff */
.L_x_118:
[----:B0-----:R0:W1:Y:S02]  /*6680*/  SYNCS.PHASECHK.TRANS64.TRYWAIT P0, [R5+URZ], R2 ;  /* 0x00000002050075a7 */ /* 0x001064000800017f */
[----:B-1----:R-:W-:Y:S05]  /*6690*/  @!P0 NANOSLEEP.SYNCS 0x989680 ;  /* 0x009896800000895d */ /* 0x002fea0003900000 */
[----:B------:R-:W1:Y:S02]  /*66a0*/  @!P0 SYNCS.PHASECHK.TRANS64 P0, [R5+URZ], R2 ;  /* 0x00000002050085a7 */ /* 0x000e64000800007f */
[----:B-1----:R-:W-:Y:S05]  /*66b0*/  @!P0 BRA `(.L_x_118) ;  /* 0xfffffffc00f08947 */ /* 0x002fea000383ffff */
[----:B------:R-:W-:Y:S05]  /*66c0*/  BRA `(.L_x_129) ;  /* 0xfffffffc00107947 */ /* 0x000fea000383ffff */
.L_x_119:
[----:B0-----:R0:W1:Y:S02]  /*66d0*/  SYNCS.PHASECHK.TRANS64.TRYWAIT P0, [R7+URZ], R4 ;  /* 0x00000004070075a7 */ /* 0x001064000800017f */
[----:B-1----:R-:W-:Y:S05]  /*66e0*/  @!P0 NANOSLEEP.SYNCS 0x989680 ;  /* 0x009896800000895d */ /* 0x002fea0003900000 */
[----:B------:R-:W1:Y:S02]  /*66f0*/  @!P0 SYNCS.PHASECHK.TRANS64 P0, [R7+URZ], R4 ;  /* 0x00000004070085a7 */ /* 0x000e64000800007f */
[----:B-1----:R-:W-:Y:S05]  /*6700*/  @!P0 BRA `(.L_x_119) ;  /* 0xfffffffc00f08947 */ /* 0x002fea000383ffff */
[----:B------:R-:W-:Y:S05]  /*6710*/  BRA `(.L_x_130) ;  /* 0xfffffffc00207947 */ /* 0x000fea000383ffff */
.L_x_120:
[----:B0-----:R0:W1:Y:S02]  /*6720*/  SYNCS.PHASECHK.TRANS64.TRYWAIT P0, [R6+URZ], R5 ;  /* 0x00000005060075a7 */ /* 0x001064000800017f */
[----:B-1----:R-:W-:Y:S05]  /*6730*/  @!P0 NANOSLEEP.SYNCS 0x989680 ;  /* 0x009896800000895d */ /* 0x002fea0003900000 */
[----:B------:R-:W1:Y:S02]  /*6740*/  @!P0 SYNCS.PHASECHK.TRANS64 P0, [R6+URZ], R5 ;  /* 0x00000005060085a7 */ /* 0x000e64000800007f */
[----:B-1----:R-:W-:Y:S05]  /*6750*/  @!P0 BRA `(.L_x_120) ;  /* 0xfffffffc00f08947 */ /* 0x002fea000383ffff */
[----:B------:R-:W-:Y:S05]  /*6760*/  BRA `(.L_x_131) ;  /* 0xfffffffc00287947 */ /* 0x000fea000383ffff */
.L_x_132:
[----:B------:R-:W-:-:S00]  /*6770*/  BRA `(.L_x_132) ;  /* 0xfffffffc00fc7947 */ /* 0x000fc0000383ffff */
[----:B------:R-:W-:-:S00]  /*6780*/  NOP ;  /* 0x0000000000007918 */ /* 0x000fc00000000000 */
[----:B------:R-:W-:-:S00]  /*6790*/  NOP ;  /* 0x0000000000007918 */ /* 0x000fc00000000000 */
[----:B------:R-:W-:-:S00]  /*67a0*/  NOP ;  /* 0x0000000000007918 */ /* 0x000fc00000000000 */
[----:B------:R-:W-:-:S00]  /*67b0*/  NOP ;  /* 0x0000000000007918 */ /* 0x000fc00000000000 */
[----:B------:R-:W-:-:S00]  /*67c0*/  NOP ;  /* 0x0000000000007918 */ /* 0x000fc00000000000 */
[----:B------:R-:W-:-:S00]  /*67d0*/  NOP ;  /* 0x0000000000007918 */ /* 0x000fc00000000000 */
[----:B------:R-:W-:-:S00]  /*67e0*/  NOP ;  /* 0x0000000000007918 */ /* 0x000fc00000000000 */
[----:B------:R-:W-:-:S00]  /*67f0*/  NOP ;  /* 0x0000000000007918 */ /* 0x000fc00000000000 */
.L_x_133:


//--------------------- .nv.global.init           --------------------------
	.section	.nv.global.init,"aw",@progbits
.nv.global.init:
	.type		$str$22,@object
	.size		$str$22,($str$23 - $str$22)
$str$22:
        /*0000*/ 	.byte	0x6b, 0x5f, 0x74, 0x69, 0x6c, 0x65, 0x5f, 0x63, 0x6f, 0x75, 0x6e, 0x74, 0x20, 0x3e, 0x3d, 0x20
        /*0010*/ 	.byte	0x31, 0x00
	.type		$str$23,@object
	.size		$str$23,(__unnamed_1 - $str$23)
$str$23:
        /*0012*/ 	.byte	0x2f, 0x74, 0x6d, 0x70, 0x2f, 0x63, 0x75, 0x74, 0x6c, 0x61, 0x73, 0x73, 0x5f, 0x73, 0x77, 0x65
        /*0022*/ 	.byte	0x65, 0x70, 0x5f, 0x73, 0x72, 0x63, 0x2f, 0x69, 0x6e, 0x63, 0x6c, 0x75, 0x64, 0x65, 0x2f, 0x63
        /*0032*/ 	.byte	0x75, 0x74, 0x6c, 0x61, 0x73, 0x73, 0x2f, 0x67, 0x65, 0x6d, 0x6d, 0x2f, 0x63, 0x6f, 0x6c, 0x6c
        /*0042*/ 	.byte	0x65, 0x63, 0x74, 0x69, 0x76, 0x65, 0x2f, 0x73, 0x6d, 0x39, 0x30, 0x5f, 0x6d, 0x6d, 0x61, 0x5f
        /*0052*/ 	.byte	0x74, 0x6d, 0x61, 0x5f, 0x67, 0x6d, 0x6d, 0x61, 0x5f, 0x73, 0x73, 0x5f, 0x77, 0x61, 0x72, 0x70
        /*0062*/ 	.byte	0x73, 0x70, 0x65, 0x63, 0x69, 0x61, 0x6c, 0x69, 0x7a, 0x65, 0x64, 0x2e, 0x68, 0x70, 0x70, 0x00
	.type		__unnamed_1,@object
	.size		__unnamed_1,(.L_0 - __unnamed_1)
__unnamed_1:
        /*0072*/ 	.byte	0x76, 0x6f, 0x69, 0x64, 0x20, 0x63, 0x75, 0x74, 0x6c, 0x61, 0x73, 0x73, 0x3a, 0x3a, 0x67, 0x65
        /* <DEDUP_REMOVED lines=178> */
.L_0:


//--------------------- .nv.shared._ZN7cutlass13device_kernelINS_4gemm6kernel13GemmUniversalIN4cute5tupleIJiiiiEEENS1_10collective13CollectiveMmaINS1_34MainloopSm90TmaGmmaWarpSpecializedILi4ENS5_IJNS4_1CILi4EEENSA_ILi2EEENSA_ILi1EEEEEENS1_35KernelTmaWarpSpecializedCooperativeEEENS5_IJNSA_ILi128EEENSA_ILi64EEESI_EEENS_10tfloat32_tENS5_IJlSD_lEEESK_SL_NS4_8TiledMMAINS4_8MMA_AtomIJNS4_4SM904GMMA29MMA_64x64x8_F32TF32TF32_SS_TNILNSP_7ScaleInE1ELSR_1EEEEEENS4_6LayoutINS5_IJSC_SD_SD_EEENS5_IJSD_NSA_ILi0EEESW_EEEEENS5_IJNS4_10UnderscoreESZ_SZ_EEEEENS4_23SM90_TMA_LOAD_MULTICASTENS4_14ComposedLayoutINS4_7SwizzleILi3ELi4ELi3EEENS4_18smem_ptr_flag_bitsILi32EEENSU_INS5_IJNSA_ILi8EEENSA_ILi32EEEEEENS5_IJS19_SD_EEEEEEEvNS4_8identityES12_S1D_vS1E_EENS_8epilogue10collective6detail29Sm90TmaWarpSpecializedAdapterINS1H_15DefaultEpilogueISK_SL_SL_NS1G_6thread17LinearCombinationISK_Li1EffLNS1L_9ScaleType4KindE0ELNS_15FloatRoundStyleE2ESK_EENS1_15EpilogueDefaultEEEEEvvEEEEvNT_6ParamsE --------------------------
	.section	.nv.shared._ZN7cutlass13device_kernelINS_4gemm6kernel13GemmUniversalIN4cute5tupleIJiiiiEEENS1_10collective13CollectiveMmaINS1_34MainloopSm90TmaGmmaWarpSpecializedILi4ENS5_IJNS4_1CILi4EEENSA_ILi2EEENSA_ILi1EEEEEENS1_35KernelTmaWarpSpecializedCooperativeEEENS5_IJNSA_ILi128EEENSA_ILi64EEESI_EEENS_10tfloat32_tENS5_IJlSD_lEEESK_SL_NS4_8TiledMMAINS4_8MMA_AtomIJNS4_4SM904GMMA29MMA_64x64x8_F32TF32TF32_SS_TNILNSP_7ScaleInE1ELSR_1EEEEEENS4_6LayoutINS5_IJSC_SD_SD_EEENS5_IJSD_NSA_ILi0EEESW_EEEEENS5_IJNS4_10UnderscoreESZ_SZ_EEEEENS4_23SM90_TMA_LOAD_MULTICASTENS4_14ComposedLayoutINS4_7SwizzleILi3ELi4ELi3EEENS4_18smem_ptr_flag_bitsILi32EEENSU_INS5_IJNSA_ILi8EEENSA_ILi32EEEEEENS5_IJS19_SD_EEEEEEEvNS4_8identityES12_S1D_vS1E_EENS_8epilogue10collective6detail29Sm90TmaWarpSpecializedAdapterINS1H_15DefaultEpilogueISK_SL_SL_NS1G_6thread17LinearCombinationISK_Li1EffLNS1L_9ScaleType4KindE0ELNS_15FloatRoundStyleE2ESK_EENS1_15EpilogueDefaultEEEEEvvEEEEvNT_6ParamsE,"aw",@nobits
	.sectionflags	@""
	.align	16
	.zero		1024


//--------------------- .nv.shared.reserved.0     --------------------------
	.section	.nv.shared.reserved.0,"aw",@nobits
	.weak		__nv_reservedSMEM_offset_0_alias
	.size		__nv_reservedSMEM_offset_0_alias, 0, 0
	.other		__nv_reservedSMEM_offset_0_alias,@"STO_CUDA_RESERVED_SHARED STV_DEFAULT"
__nv_reservedSMEM_offset_0_alias:
	.zero		0


//--------------------- .nv.global                --------------------------
	.section	.nv.global,"aw",@nobits
.nv.global:
	.type		_ZN40_INTERNAL_e0b89899_4_k_cu_2480212b_296904cute1_E,@object
	.size		_ZN40_INTERNAL_e0b89899_4_k_cu_2480212b_296904cute1_E,(_ZN40_INTERNAL_e0b89899_4_k_cu_2480212b_296904cuda3std3__45__cpo6cbeginE - _ZN40_INTERNAL_e0b89899_4_k_cu_2480212b_296904cute1_E)
_ZN40_INTERNAL_e0b89899_4_k_cu_2480212b_296904cute1_E:
	.zero		1
	.type		_ZN40_INTERNAL_e0b89899_4_k_cu_2480212b_296904cuda3std3__45__cpo6cbeginE,@object
	.size		_ZN40_INTERNAL_e0b89899_4_k_cu_2480212b_296904cuda3std3__45__cpo6cbeginE,(_ZN40_INTERNAL_e0b89899_4_k_cu_2480212b_296904cuda3std3__48in_placeE - _ZN40_INTERNAL_e0b89899_4_k_cu_2480212b_296904cuda3std3__45__cpo6cbeginE)
_ZN40_INTERNAL_e0b89899_4_k_cu_2480212b_296904cuda3std3__45__cpo6cbeginE:
	.zero		1
	.type		_ZN40_INTERNAL_e0b89899_4_k_cu_2480212b_296904cuda3std3__48in_placeE,@object
	.size		_ZN40_INTERNAL_e0b89899_4_k_cu_2480212b_296904cuda3std3__48in_placeE,(_ZN40_INTERNAL_e0b89899_4_k_cu_2480212b_296904cuda3std6ranges3__45__cpo9iter_moveE - _ZN40_INTERNAL_e0b89899_4_k_cu_2480212b_296904cuda3std3__48in_placeE)
_ZN40_INTERNAL_e0b89899_4_k_cu_2480212b_296904cuda3std3__48in_placeE:
	.zero		1
	.type		_ZN40_INTERNAL_e0b89899_4_k_cu_2480212b_296904cuda3std6ranges3__45__cpo9iter_moveE,@object
	.size		_ZN40_INTERNAL_e0b89899_4_k_cu_2480212b_296904cuda3std6ranges3__45__cpo9iter_moveE,(_ZN40_INTERNAL_e0b89899_4_k_cu_2480212b_296904cuda3std3__45__cpo5beginE - _ZN40_INTERNAL_e0b89899_4_k_cu_2480212b_296904cuda3std6ranges3__45__cpo9iter_moveE)
_ZN40_INTERNAL_e0b89899_4_k_cu_2480212b_296904cuda3std6ranges3__45__cpo9iter_moveE:
	.zero		1
	.type		_ZN40_INTERNAL_e0b89899_4_k_cu_2480212b_296904cuda3std3__45__cpo5beginE,@object
	.size		_ZN40_INTERNAL_e0b89899_4_k_cu_2480212b_296904cuda3std3__45__cpo5beginE,(_ZN40_INTERNAL_e0b89899_4_k_cu_2480212b_296904cuda3std3__442_GLOBAL__N__e0b89899_4_k_cu_2480212b_296906ignoreE - _ZN40_INTERNAL_e0b89899_4_k_cu_2480212b_296904cuda3std3__45__cpo5beginE)
_ZN40_INTERNAL_e0b89899_4_k_cu_2480212b_296904cuda3std3__45__cpo5beginE:
	.zero		1
	.type		_ZN40_INTERNAL_e0b89899_4_k_cu_2480212b_296904cuda3std3__442_GLOBAL__N__e0b89899_4_k_cu_2480212b_296906ignoreE,@object
	.size		_ZN40_INTERNAL_e0b89899_4_k_cu_2480212b_296904cuda3std3__442_GLOBAL__N__e0b89899_4_k_cu_2480212b_296906ignoreE,(_ZN40_INTERNAL_e0b89899_4_k_cu_2480212b_296904cute7productE - _ZN40_INTERNAL_e0b89899_4_k_cu_2480212b_296904cuda3std3__442_GLOBAL__N__e0b89899_4_k_cu_2480212b_296906ignoreE)
_ZN40_INTERNAL_e0b89899_4_k_cu_2480212b_296904cuda3std3__442_GLOBAL__N__e0b89899_4_k_cu_2480212b_296906ignoreE:
	.zero		1
	.type		_ZN40_INTERNAL_e0b89899_4_k_cu_2480212b_296904cute7productE,@object
	.size		_ZN40_INTERNAL_e0b89899_4_k_cu_2480212b_296904cute7productE,(_ZN40_INTERNAL_e0b89899_4_k_cu_2480212b_296904cuda3std3__45__cpo3endE - _ZN40_INTERNAL_e0b89899_4_k_cu_2480212b_296904cute7productE)
_ZN40_INTERNAL_e0b89899_4_k_cu_2480212b_296904cute7productE:
	.zero		1
	.type		_ZN40_INTERNAL_e0b89899_4_k_cu_2480212b_296904cuda3std3__45__cpo3endE,@object
	.size		_ZN40_INTERNAL_e0b89899_4_k_cu_2480212b_296904cuda3std3__45__cpo3endE,(_ZN40_INTERNAL_e0b89899_4_k_cu_2480212b_296904cuda3std3__419piecewise_constructE - _ZN40_INTERNAL_e0b89899_4_k_cu_2480212b_296904cuda3std3__45__cpo3endE)
_ZN40_INTERNAL_e0b89899_4_k_cu_2480212b_296904cuda3std3__45__cpo3endE:
	.zero		1
	.type		_ZN40_INTERNAL_e0b89899_4_k_cu_2480212b_296904cuda3std3__419piecewise_constructE,@object
	.size		_ZN40_INTERNAL_e0b89899_4_k_cu_2480212b_296904cuda3std3__419piecewise_constructE,(_ZN40_INTERNAL_e0b89899_4_k_cu_2480212b_296904cuda3std3__45__cpo4cendE - _ZN40_INTERNAL_e0b89899_4_k_cu_2480212b_296904cuda3std3__419piecewise_constructE)
_ZN40_INTERNAL_e0b89899_4_k_cu_2480212b_296904cuda3std3__419piecewise_constructE:
	.zero		1
	.type		_ZN40_INTERNAL_e0b89899_4_k_cu_2480212b_296904cuda3std3__45__cpo4cendE,@object
	.size		_ZN40_INTERNAL_e0b89899_4_k_cu_2480212b_296904cuda3std3__45__cpo4cendE,(_ZN40_INTERNAL_e0b89899_4_k_cu_2480212b_296904cuda3std6ranges3__45__cpo4swapE - _ZN40_INTERNAL_e0b89899_4_k_cu_2480212b_296904cuda3std3__45__cpo4cendE)
_ZN40_INTERNAL_e0b89899_4_k_cu_2480212b_296904cuda3std3__45__cpo4cendE:
	.zero		1
	.type		_ZN40_INTERNAL_e0b89899_4_k_cu_2480212b_296904cuda3std6ranges3__45__cpo4swapE,@object
	.size		_ZN40_INTERNAL_e0b89899_4_k_cu_2480212b_296904cuda3std6ranges3__45__cpo4swapE,(.L_8 - _ZN40_INTERNAL_e0b89899_4_k_cu_2480212b_296904cuda3std6ranges3__45__cpo4swapE)
_ZN40_INTERNAL_e0b89899_4_k_cu_2480212b_296904cuda3std6ranges3__45__cpo4swapE:
	.zero		1
.L_8:


//--------------------- .nv.constant0._ZN7cutlass13device_kernelINS_4gemm6kernel13GemmUniversalIN4cute5tupleIJiiiiEEENS1_10collective13CollectiveMmaINS1_34MainloopSm90TmaGmmaWarpSpecializedILi4ENS5_IJNS4_1CILi4EEENSA_ILi2EEENSA_ILi1EEEEEENS1_35KernelTmaWarpSpecializedCooperativeEEENS5_IJNSA_ILi128EEENSA_ILi64EEESI_EEENS_10tfloat32_tENS5_IJlSD_lEEESK_SL_NS4_8TiledMMAINS4_8MMA_AtomIJNS4_4SM904GMMA29MMA_64x64x8_F32TF32TF32_SS_TNILNSP_7ScaleInE1ELSR_1EEEEEENS4_6LayoutINS5_IJSC_SD_SD_EEENS5_IJSD_NSA_ILi0EEESW_EEEEENS5_IJNS4_10UnderscoreESZ_SZ_EEEEENS4_23SM90_TMA_LOAD_MULTICASTENS4_14ComposedLayoutINS4_7SwizzleILi3ELi4ELi3EEENS4_18smem_ptr_flag_bitsILi32EEENSU_INS5_IJNSA_ILi8EEENSA_ILi32EEEEEENS5_IJS19_SD_EEEEEEEvNS4_8identityES12_S1D_vS1E_EENS_8epilogue10collective6detail29Sm90TmaWarpSpecializedAdapterINS1H_15DefaultEpilogueISK_SL_SL_NS1G_6thread17LinearCombinationISK_Li1EffLNS1L_9ScaleType4KindE0ELNS_15FloatRoundStyleE2ESK_EENS1_15EpilogueDefaultEEEEEvvEEEEvNT_6ParamsE --------------------------
	.section	.nv.constant0._ZN7cutlass13device_kernelINS_4gemm6kernel13GemmUniversalIN4cute5tupleIJiiiiEEENS1_10collective13CollectiveMmaINS1_34MainloopSm90TmaGmmaWarpSpecializedILi4ENS5_IJNS4_1CILi4EEENSA_ILi2EEENSA_ILi1EEEEEENS1_35KernelTmaWarpSpecializedCooperativeEEENS5_IJNSA_ILi128EEENSA_ILi64EEESI_EEENS_10tfloat32_tENS5_IJlSD_lEEESK_SL_NS4_8TiledMMAINS4_8MMA_AtomIJNS4_4SM904GMMA29MMA_64x64x8_F32TF32TF32_SS_TNILNSP_7ScaleInE1ELSR_1EEEEEENS4_6LayoutINS5_IJSC_SD_SD_EEENS5_IJSD_NSA_ILi0EEESW_EEEEENS5_IJNS4_10UnderscoreESZ_SZ_EEEEENS4_23SM90_TMA_LOAD_MULTICASTENS4_14ComposedLayoutINS4_7SwizzleILi3ELi4ELi3EEENS4_18smem_ptr_flag_bitsILi32EEENSU_INS5_IJNSA_ILi8EEENSA_ILi32EEEEEENS5_IJS19_SD_EEEEEEEvNS4_8identityES12_S1D_vS1E_EENS_8epilogue10collective6detail29Sm90TmaWarpSpecializedAdapterINS1H_15DefaultEpilogueISK_SL_SL_NS1G_6thread17LinearCombinationISK_Li1EffLNS1L_9ScaleType4KindE0ELNS_15FloatRoundStyleE2ESK_EENS1_15EpilogueDefaultEEEEEvvEEEEvNT_6ParamsE,"a",@progbits
	.sectionflags	@""
	.align	4
.nv.constant0._ZN7cutlass13device_kernelINS_4gemm6kernel13GemmUniversalIN4cute5tupleIJiiiiEEENS1_10collective13CollectiveMmaINS1_34MainloopSm90TmaGmmaWarpSpecializedILi4ENS5_IJNS4_1CILi4EEENSA_ILi2EEENSA_ILi1EEEEEENS1_35KernelTmaWarpSpecializedCooperativeEEENS5_IJNSA_ILi128EEENSA_ILi64EEESI_EEENS_10tfloat32_tENS5_IJlSD_lEEESK_SL_NS4_8TiledMMAINS4_8MMA_AtomIJNS4_4SM904GMMA29MMA_64x64x8_F32TF32TF32_SS_TNILNSP_7ScaleInE1ELSR_1EEEEEENS4_6LayoutINS5_IJSC_SD_SD_EEENS5_IJSD_NSA_ILi0EEESW_EEEEENS5_IJNS4_10UnderscoreESZ_SZ_EEEEENS4_23SM90_TMA_LOAD_MULTICASTENS4_14ComposedLayoutINS4_7SwizzleILi3ELi4ELi3EEENS4_18smem_ptr_flag_bitsILi32EEENSU_INS5_IJNSA_ILi8EEENSA_ILi32EEEEEENS5_IJS19_SD_EEEEEEEvNS4_8identityES12_S1D_vS1E_EENS_8epilogue10collective6detail29Sm90TmaWarpSpecializedAdapterINS1H_15DefaultEpilogueISK_SL_SL_NS1G_6thread17LinearCombinationISK_Li1EffLNS1L_9ScaleType4KindE0ELNS_15FloatRoundStyleE2ESK_EENS1_15EpilogueDefaultEEEEEvvEEEEvNT_6ParamsE:
	.zero		1664


//--------------------- SYMBOLS --------------------------

	.type		.nv.reservedSmem.offset0,@object
	.size		.nv.reservedSmem.offset0,0x4
	.type		__assertfail,@function
